//
// Generated by NVIDIA NVVM Compiler
//
// Compiler Build ID: CL-36424714
// Cuda compilation tools, release 13.0, V13.0.88
// Based on NVVM 20.0.0
//

.version 9.0
.target sm_100
.address_size 64

	// .globl	_Z11CudaComputeP8SubBlockPfS1_iiiiS1_
.extern .func  (.param .b64 func_retval0) malloc
(
	.param .b64 malloc_param_0
)
;

.visible .entry _Z11CudaComputeP8SubBlockPfS1_iiiiS1_(
	.param .u64 .ptr .align 1 _Z11CudaComputeP8SubBlockPfS1_iiiiS1__param_0,
	.param .u64 .ptr .align 1 _Z11CudaComputeP8SubBlockPfS1_iiiiS1__param_1,
	.param .u64 .ptr .align 1 _Z11CudaComputeP8SubBlockPfS1_iiiiS1__param_2,
	.param .u32 _Z11CudaComputeP8SubBlockPfS1_iiiiS1__param_3,
	.param .u32 _Z11CudaComputeP8SubBlockPfS1_iiiiS1__param_4,
	.param .u32 _Z11CudaComputeP8SubBlockPfS1_iiiiS1__param_5,
	.param .u32 _Z11CudaComputeP8SubBlockPfS1_iiiiS1__param_6,
	.param .u64 .ptr .align 1 _Z11CudaComputeP8SubBlockPfS1_iiiiS1__param_7
)
{
	.reg .pred 	%p<33>;
	.reg .b32 	%r<95>;
	.reg .b32 	%f<39>;
	.reg .b64 	%rd<125>;

	ld.param.u64 	%rd15, [_Z11CudaComputeP8SubBlockPfS1_iiiiS1__param_0];
	ld.param.u64 	%rd16, [_Z11CudaComputeP8SubBlockPfS1_iiiiS1__param_1];
	ld.param.u32 	%r38, [_Z11CudaComputeP8SubBlockPfS1_iiiiS1__param_3];
	ld.param.u32 	%r36, [_Z11CudaComputeP8SubBlockPfS1_iiiiS1__param_4];
	ld.param.u32 	%r37, [_Z11CudaComputeP8SubBlockPfS1_iiiiS1__param_6];
	ld.param.u64 	%rd17, [_Z11CudaComputeP8SubBlockPfS1_iiiiS1__param_7];
	cvta.to.global.u64 	%rd1, %rd16;
	cvta.to.global.u64 	%rd2, %rd17;
	mov.u32 	%r1, %ctaid.x;
	setp.ge.u32 	%p1, %r1, %r38;
	@%p1 bra 	$L__BB0_28;
	cvta.to.global.u64 	%rd18, %rd15;
	mul.wide.u32 	%rd19, %r1, 48;
	add.s64 	%rd3, %rd18, %rd19;
	mul.wide.s32 	%rd20, %r36, 4;
	{ // callseq 0, 0
	.param .b64 param0;
	st.param.b64 	[param0], %rd20;
	.param .b64 retval0;
	call.uni (retval0), 
	malloc, 
	(
	param0
	);
	ld.param.b64 	%rd21, [retval0];
	} // callseq 0
	{ // callseq 1, 0
	.param .b64 param0;
	st.param.b64 	[param0], %rd20;
	.param .b64 retval0;
	call.uni (retval0), 
	malloc, 
	(
	param0
	);
	ld.param.b64 	%rd22, [retval0];
	} // callseq 1
	setp.lt.s32 	%p2, %r36, 1;
	@%p2 bra 	$L__BB0_12;
	and.b32  	%r2, %r36, 3;
	setp.lt.u32 	%p3, %r36, 4;
	mov.b32 	%r85, 0;
	@%p3 bra 	$L__BB0_6;
	and.b32  	%r85, %r36, 2147483644;
	neg.s32 	%r87, %r85;
	mov.b64 	%rd123, 0;
$L__BB0_4:
	ld.global.u64 	%rd24, [%rd3];
	add.s64 	%rd25, %rd24, %rd123;
	ld.u32 	%r11, [%rd25];
	setp.lt.s32 	%p4, %r11, 1;
	setp.gt.s32 	%p5, %r11, %r37;
	or.pred  	%p6, %p4, %p5;
	add.s64 	%rd10, %rd21, %rd123;
	@%p6 bra 	$L__BB0_29;
	add.s32 	%r40, %r11, -1;
	mul.wide.u32 	%rd26, %r40, 4;
	add.s64 	%rd27, %rd1, %rd26;
	ld.global.f32 	%f1, [%rd27];
	st.f32 	[%rd10], %f1;
	bra.uni 	$L__BB0_30;
$L__BB0_6:
	setp.eq.s32 	%p17, %r2, 0;
	@%p17 bra 	$L__BB0_12;
	mul.wide.u32 	%rd122, %r85, 4;
	neg.s32 	%r86, %r2;
$L__BB0_8:
	.pragma "nounroll";
	ld.global.u64 	%rd40, [%rd3];
	add.s64 	%rd41, %rd40, %rd122;
	ld.u32 	%r8, [%rd41];
	setp.lt.s32 	%p18, %r8, 1;
	setp.gt.s32 	%p19, %r8, %r37;
	or.pred  	%p20, %p18, %p19;
	@%p20 bra 	$L__BB0_10;
	add.s32 	%r48, %r8, -1;
	mul.wide.u32 	%rd42, %r48, 4;
	add.s64 	%rd43, %rd1, %rd42;
	ld.global.f32 	%f5, [%rd43];
	add.s64 	%rd44, %rd21, %rd122;
	st.f32 	[%rd44], %f5;
	bra.uni 	$L__BB0_11;
$L__BB0_10:
	add.s64 	%rd45, %rd21, %rd122;
	mov.b32 	%r49, 0;
	st.u32 	[%rd45], %r49;
$L__BB0_11:
	add.s64 	%rd122, %rd122, 4;
	add.s32 	%r86, %r86, 1;
	setp.ne.s32 	%p21, %r86, 0;
	@%p21 bra 	$L__BB0_8;
$L__BB0_12:
	ld.global.u32 	%r50, [%rd3+16];
	setp.lt.s32 	%p22, %r50, 1;
	@%p22 bra 	$L__BB0_15;
	mov.b32 	%r88, 0;
$L__BB0_14:
	ld.global.u64 	%rd46, [%rd3+40];
	mul.wide.u32 	%rd47, %r88, 4;
	add.s64 	%rd48, %rd46, %rd47;
	ld.f32 	%f6, [%rd48];
	ld.global.u64 	%rd49, [%rd3+32];
	add.s64 	%rd50, %rd49, %rd47;
	ld.u32 	%r52, [%rd50];
	mul.wide.s32 	%rd51, %r52, 4;
	add.s64 	%rd52, %rd21, %rd51;
	ld.f32 	%f7, [%rd52+-4];
	ld.global.u64 	%rd53, [%rd3+24];
	add.s64 	%rd54, %rd53, %rd47;
	ld.u32 	%r53, [%rd54];
	mul.wide.s32 	%rd55, %r53, 4;
	add.s64 	%rd56, %rd22, %rd55;
	ld.f32 	%f8, [%rd56+-4];
	fma.rn.f32 	%f9, %f6, %f7, %f8;
	st.f32 	[%rd56+-4], %f9;
	add.s32 	%r88, %r88, 1;
	ld.global.u32 	%r54, [%rd3+16];
	setp.lt.s32 	%p23, %r88, %r54;
	@%p23 bra 	$L__BB0_14;
$L__BB0_15:
	setp.lt.s32 	%p24, %r36, 1;
	@%p24 bra 	$L__BB0_28;
	mul.lo.s32 	%r16, %r36, %r1;
	and.b32  	%r17, %r36, 15;
	setp.lt.u32 	%p25, %r36, 16;
	mov.b32 	%r90, 0;
	@%p25 bra 	$L__BB0_19;
	and.b32  	%r90, %r36, 2147483632;
	mov.b32 	%r89, 0;
$L__BB0_18:
	.pragma "nounroll";
	mul.wide.u32 	%rd57, %r89, 4;
	add.s64 	%rd58, %rd22, %rd57;
	ld.f32 	%f10, [%rd58];
	add.s32 	%r57, %r89, %r16;
	mul.wide.u32 	%rd59, %r57, 4;
	add.s64 	%rd60, %rd2, %rd59;
	st.global.f32 	[%rd60], %f10;
	ld.f32 	%f11, [%rd58+4];
	add.s32 	%r58, %r57, 1;
	mul.wide.u32 	%rd61, %r58, 4;
	add.s64 	%rd62, %rd2, %rd61;
	st.global.f32 	[%rd62], %f11;
	ld.f32 	%f12, [%rd58+8];
	add.s32 	%r59, %r57, 2;
	mul.wide.u32 	%rd63, %r59, 4;
	add.s64 	%rd64, %rd2, %rd63;
	st.global.f32 	[%rd64], %f12;
	ld.f32 	%f13, [%rd58+12];
	add.s32 	%r60, %r57, 3;
	mul.wide.u32 	%rd65, %r60, 4;
	add.s64 	%rd66, %rd2, %rd65;
	st.global.f32 	[%rd66], %f13;
	ld.f32 	%f14, [%rd58+16];
	add.s32 	%r61, %r57, 4;
	mul.wide.u32 	%rd67, %r61, 4;
	add.s64 	%rd68, %rd2, %rd67;
	st.global.f32 	[%rd68], %f14;
	ld.f32 	%f15, [%rd58+20];
	add.s32 	%r62, %r57, 5;
	mul.wide.u32 	%rd69, %r62, 4;
	add.s64 	%rd70, %rd2, %rd69;
	st.global.f32 	[%rd70], %f15;
	ld.f32 	%f16, [%rd58+24];
	add.s32 	%r63, %r57, 6;
	mul.wide.u32 	%rd71, %r63, 4;
	add.s64 	%rd72, %rd2, %rd71;
	st.global.f32 	[%rd72], %f16;
	ld.f32 	%f17, [%rd58+28];
	add.s32 	%r64, %r57, 7;
	mul.wide.u32 	%rd73, %r64, 4;
	add.s64 	%rd74, %rd2, %rd73;
	st.global.f32 	[%rd74], %f17;
	ld.f32 	%f18, [%rd58+32];
	add.s32 	%r65, %r57, 8;
	mul.wide.u32 	%rd75, %r65, 4;
	add.s64 	%rd76, %rd2, %rd75;
	st.global.f32 	[%rd76], %f18;
	ld.f32 	%f19, [%rd58+36];
	add.s32 	%r66, %r57, 9;
	mul.wide.u32 	%rd77, %r66, 4;
	add.s64 	%rd78, %rd2, %rd77;
	st.global.f32 	[%rd78], %f19;
	ld.f32 	%f20, [%rd58+40];
	add.s32 	%r67, %r57, 10;
	mul.wide.u32 	%rd79, %r67, 4;
	add.s64 	%rd80, %rd2, %rd79;
	st.global.f32 	[%rd80], %f20;
	ld.f32 	%f21, [%rd58+44];
	add.s32 	%r68, %r57, 11;
	mul.wide.u32 	%rd81, %r68, 4;
	add.s64 	%rd82, %rd2, %rd81;
	st.global.f32 	[%rd82], %f21;
	ld.f32 	%f22, [%rd58+48];
	add.s32 	%r69, %r57, 12;
	mul.wide.u32 	%rd83, %r69, 4;
	add.s64 	%rd84, %rd2, %rd83;
	st.global.f32 	[%rd84], %f22;
	ld.f32 	%f23, [%rd58+52];
	add.s32 	%r70, %r57, 13;
	mul.wide.u32 	%rd85, %r70, 4;
	add.s64 	%rd86, %rd2, %rd85;
	st.global.f32 	[%rd86], %f23;
	ld.f32 	%f24, [%rd58+56];
	add.s32 	%r71, %r57, 14;
	mul.wide.u32 	%rd87, %r71, 4;
	add.s64 	%rd88, %rd2, %rd87;
	st.global.f32 	[%rd88], %f24;
	ld.f32 	%f25, [%rd58+60];
	add.s32 	%r72, %r57, 15;
	mul.wide.u32 	%rd89, %r72, 4;
	add.s64 	%rd90, %rd2, %rd89;
	st.global.f32 	[%rd90], %f25;
	add.s32 	%r89, %r89, 16;
	setp.ne.s32 	%p26, %r89, %r90;
	@%p26 bra 	$L__BB0_18;
$L__BB0_19:
	setp.eq.s32 	%p27, %r17, 0;
	@%p27 bra 	$L__BB0_28;
	and.b32  	%r24, %r36, 7;
	setp.lt.u32 	%p28, %r17, 8;
	@%p28 bra 	$L__BB0_22;
	mul.wide.u32 	%rd91, %r90, 4;
	add.s64 	%rd92, %rd22, %rd91;
	ld.f32 	%f26, [%rd92];
	add.s32 	%r73, %r90, %r16;
	mul.wide.u32 	%rd93, %r73, 4;
	add.s64 	%rd94, %rd2, %rd93;
	st.global.f32 	[%rd94], %f26;
	ld.f32 	%f27, [%rd92+4];
	add.s32 	%r74, %r73, 1;
	mul.wide.u32 	%rd95, %r74, 4;
	add.s64 	%rd96, %rd2, %rd95;
	st.global.f32 	[%rd96], %f27;
	ld.f32 	%f28, [%rd92+8];
	add.s32 	%r75, %r73, 2;
	mul.wide.u32 	%rd97, %r75, 4;
	add.s64 	%rd98, %rd2, %rd97;
	st.global.f32 	[%rd98], %f28;
	ld.f32 	%f29, [%rd92+12];
	add.s32 	%r76, %r73, 3;
	mul.wide.u32 	%rd99, %r76, 4;
	add.s64 	%rd100, %rd2, %rd99;
	st.global.f32 	[%rd100], %f29;
	ld.f32 	%f30, [%rd92+16];
	add.s32 	%r77, %r73, 4;
	mul.wide.u32 	%rd101, %r77, 4;
	add.s64 	%rd102, %rd2, %rd101;
	st.global.f32 	[%rd102], %f30;
	ld.f32 	%f31, [%rd92+20];
	add.s32 	%r78, %r73, 5;
	mul.wide.u32 	%rd103, %r78, 4;
	add.s64 	%rd104, %rd2, %rd103;
	st.global.f32 	[%rd104], %f31;
	ld.f32 	%f32, [%rd92+24];
	add.s32 	%r79, %r73, 6;
	mul.wide.u32 	%rd105, %r79, 4;
	add.s64 	%rd106, %rd2, %rd105;
	st.global.f32 	[%rd106], %f32;
	ld.f32 	%f33, [%rd92+28];
	add.s32 	%r80, %r73, 7;
	mul.wide.u32 	%rd107, %r80, 4;
	add.s64 	%rd108, %rd2, %rd107;
	st.global.f32 	[%rd108], %f33;
	add.s32 	%r90, %r90, 8;
$L__BB0_22:
	setp.eq.s32 	%p29, %r24, 0;
	@%p29 bra 	$L__BB0_28;
	and.b32  	%r27, %r36, 3;
	setp.lt.u32 	%p30, %r24, 4;
	@%p30 bra 	$L__BB0_25;
	mul.wide.u32 	%rd109, %r90, 4;
	add.s64 	%rd110, %rd22, %rd109;
	ld.f32 	%f34, [%rd110];
	add.s32 	%r81, %r90, %r16;
	mul.wide.u32 	%rd111, %r81, 4;
	add.s64 	%rd112, %rd2, %rd111;
	st.global.f32 	[%rd112], %f34;
	ld.f32 	%f35, [%rd110+4];
	add.s32 	%r82, %r81, 1;
	mul.wide.u32 	%rd113, %r82, 4;
	add.s64 	%rd114, %rd2, %rd113;
	st.global.f32 	[%rd114], %f35;
	ld.f32 	%f36, [%rd110+8];
	add.s32 	%r83, %r81, 2;
	mul.wide.u32 	%rd115, %r83, 4;
	add.s64 	%rd116, %rd2, %rd115;
	st.global.f32 	[%rd116], %f36;
	ld.f32 	%f37, [%rd110+12];
	add.s32 	%r84, %r81, 3;
	mul.wide.u32 	%rd117, %r84, 4;
	add.s64 	%rd118, %rd2, %rd117;
	st.global.f32 	[%rd118], %f37;
	add.s32 	%r90, %r90, 4;
$L__BB0_25:
	setp.eq.s32 	%p31, %r27, 0;
	@%p31 bra 	$L__BB0_28;
	add.s32 	%r94, %r90, %r16;
	mul.wide.u32 	%rd119, %r90, 4;
	add.s64 	%rd124, %rd22, %rd119;
	neg.s32 	%r93, %r27;
$L__BB0_27:
	.pragma "nounroll";
	ld.f32 	%f38, [%rd124];
	mul.wide.u32 	%rd120, %r94, 4;
	add.s64 	%rd121, %rd2, %rd120;
	st.global.f32 	[%rd121], %f38;
	add.s32 	%r94, %r94, 1;
	add.s64 	%rd124, %rd124, 4;
	add.s32 	%r93, %r93, 1;
	setp.ne.s32 	%p32, %r93, 0;
	@%p32 bra 	$L__BB0_27;
$L__BB0_28:
	ret;
$L__BB0_29:
	mov.b32 	%r41, 0;
	st.u32 	[%rd10], %r41;
$L__BB0_30:
	ld.global.u64 	%rd28, [%rd3];
	add.s64 	%rd29, %rd28, %rd123;
	ld.u32 	%r12, [%rd29+4];
	setp.lt.s32 	%p7, %r12, 1;
	setp.gt.s32 	%p8, %r12, %r37;
	or.pred  	%p9, %p7, %p8;
	@%p9 bra 	$L__BB0_32;
	add.s32 	%r42, %r12, -1;
	mul.wide.u32 	%rd30, %r42, 4;
	add.s64 	%rd31, %rd1, %rd30;
	ld.global.f32 	%f2, [%rd31];
	st.f32 	[%rd10+4], %f2;
	bra.uni 	$L__BB0_33;
$L__BB0_32:
	mov.b32 	%r43, 0;
	st.u32 	[%rd10+4], %r43;
$L__BB0_33:
	ld.global.u64 	%rd32, [%rd3];
	add.s64 	%rd33, %rd32, %rd123;
	ld.u32 	%r13, [%rd33+8];
	setp.lt.s32 	%p10, %r13, 1;
	setp.gt.s32 	%p11, %r13, %r37;
	or.pred  	%p12, %p10, %p11;
	@%p12 bra 	$L__BB0_35;
	add.s32 	%r44, %r13, -1;
	mul.wide.u32 	%rd34, %r44, 4;
	add.s64 	%rd35, %rd1, %rd34;
	ld.global.f32 	%f3, [%rd35];
	st.f32 	[%rd10+8], %f3;
	bra.uni 	$L__BB0_36;
$L__BB0_35:
	mov.b32 	%r45, 0;
	st.u32 	[%rd10+8], %r45;
$L__BB0_36:
	ld.global.u64 	%rd36, [%rd3];
	add.s64 	%rd37, %rd36, %rd123;
	ld.u32 	%r14, [%rd37+12];
	setp.lt.s32 	%p13, %r14, 1;
	setp.gt.s32 	%p14, %r14, %r37;
	or.pred  	%p15, %p13, %p14;
	@%p15 bra 	$L__BB0_38;
	add.s32 	%r46, %r14, -1;
	mul.wide.u32 	%rd38, %r46, 4;
	add.s64 	%rd39, %rd1, %rd38;
	ld.global.f32 	%f4, [%rd39];
	st.f32 	[%rd10+12], %f4;
	bra.uni 	$L__BB0_39;
$L__BB0_38:
	mov.b32 	%r47, 0;
	st.u32 	[%rd10+12], %r47;
$L__BB0_39:
	add.s32 	%r87, %r87, 4;
	add.s64 	%rd123, %rd123, 16;
	setp.eq.s32 	%p16, %r87, 0;
	@%p16 bra 	$L__BB0_6;
	bra.uni 	$L__BB0_4;

}
	// .globl	_Z16CudaMergeResultsP8SubBlockPfS1_iiiiS1_
.visible .entry _Z16CudaMergeResultsP8SubBlockPfS1_iiiiS1_(
	.param .u64 .ptr .align 1 _Z16CudaMergeResultsP8SubBlockPfS1_iiiiS1__param_0,
	.param .u64 .ptr .align 1 _Z16CudaMergeResultsP8SubBlockPfS1_iiiiS1__param_1,
	.param .u64 .ptr .align 1 _Z16CudaMergeResultsP8SubBlockPfS1_iiiiS1__param_2,
	.param .u32 _Z16CudaMergeResultsP8SubBlockPfS1_iiiiS1__param_3,
	.param .u32 _Z16CudaMergeResultsP8SubBlockPfS1_iiiiS1__param_4,
	.param .u32 _Z16CudaMergeResultsP8SubBlockPfS1_iiiiS1__param_5,
	.param .u32 _Z16CudaMergeResultsP8SubBlockPfS1_iiiiS1__param_6,
	.param .u64 .ptr .align 1 _Z16CudaMergeResultsP8SubBlockPfS1_iiiiS1__param_7
)
{
	.reg .pred 	%p<10>;
	.reg .b32 	%r<45>;
	.reg .b32 	%f<46>;
	.reg .b64 	%rd<73>;

	ld.param.u64 	%rd12, [_Z16CudaMergeResultsP8SubBlockPfS1_iiiiS1__param_0];
	ld.param.u64 	%rd13, [_Z16CudaMergeResultsP8SubBlockPfS1_iiiiS1__param_2];
	ld.param.u32 	%r17, [_Z16CudaMergeResultsP8SubBlockPfS1_iiiiS1__param_3];
	ld.param.u32 	%r18, [_Z16CudaMergeResultsP8SubBlockPfS1_iiiiS1__param_4];
	ld.param.u64 	%rd14, [_Z16CudaMergeResultsP8SubBlockPfS1_iiiiS1__param_7];
	cvta.to.global.u64 	%rd1, %rd13;
	cvta.to.global.u64 	%rd2, %rd14;
	min.s32 	%r19, %r17, %r18;
	setp.lt.s32 	%p1, %r19, 1;
	@%p1 bra 	$L__BB1_14;
	and.b32  	%r1, %r18, 7;
	add.s32 	%r2, %r1, -1;
	and.b32  	%r3, %r18, 3;
	and.b32  	%r4, %r18, 2147483640;
	and.b32  	%r5, %r18, 1;
	neg.s32 	%r6, %r4;
	add.s64 	%rd3, %rd2, 16;
	cvta.to.global.u64 	%rd4, %rd12;
	mov.b32 	%r40, 0;
$L__BB1_2:
	setp.lt.u32 	%p2, %r18, 8;
	mul.wide.u32 	%rd15, %r40, 48;
	add.s64 	%rd16, %rd4, %rd15;
	ld.global.u64 	%rd17, [%rd16+8];
	cvta.to.global.u64 	%rd5, %rd17;
	mul.lo.s32 	%r8, %r40, %r18;
	mov.b32 	%r43, 0;
	@%p2 bra 	$L__BB1_5;
	mul.wide.u32 	%rd18, %r8, 4;
	add.s64 	%rd72, %rd3, %rd18;
	add.s64 	%rd71, %rd5, 16;
	mov.u32 	%r41, %r6;
$L__BB1_4:
	.pragma "nounroll";
	ld.global.f32 	%f1, [%rd72+-16];
	ld.global.u32 	%r22, [%rd71+-16];
	mul.wide.s32 	%rd19, %r22, 4;
	add.s64 	%rd20, %rd1, %rd19;
	ld.global.f32 	%f2, [%rd20+-4];
	add.f32 	%f3, %f1, %f2;
	st.global.f32 	[%rd20+-4], %f3;
	ld.global.f32 	%f4, [%rd72+-12];
	ld.global.u32 	%r23, [%rd71+-12];
	mul.wide.s32 	%rd21, %r23, 4;
	add.s64 	%rd22, %rd1, %rd21;
	ld.global.f32 	%f5, [%rd22+-4];
	add.f32 	%f6, %f4, %f5;
	st.global.f32 	[%rd22+-4], %f6;
	ld.global.f32 	%f7, [%rd72+-8];
	ld.global.u32 	%r24, [%rd71+-8];
	mul.wide.s32 	%rd23, %r24, 4;
	add.s64 	%rd24, %rd1, %rd23;
	ld.global.f32 	%f8, [%rd24+-4];
	add.f32 	%f9, %f7, %f8;
	st.global.f32 	[%rd24+-4], %f9;
	ld.global.f32 	%f10, [%rd72+-4];
	ld.global.u32 	%r25, [%rd71+-4];
	mul.wide.s32 	%rd25, %r25, 4;
	add.s64 	%rd26, %rd1, %rd25;
	ld.global.f32 	%f11, [%rd26+-4];
	add.f32 	%f12, %f10, %f11;
	st.global.f32 	[%rd26+-4], %f12;
	ld.global.f32 	%f13, [%rd72];
	ld.global.u32 	%r26, [%rd71];
	mul.wide.s32 	%rd27, %r26, 4;
	add.s64 	%rd28, %rd1, %rd27;
	ld.global.f32 	%f14, [%rd28+-4];
	add.f32 	%f15, %f13, %f14;
	st.global.f32 	[%rd28+-4], %f15;
	ld.global.f32 	%f16, [%rd72+4];
	ld.global.u32 	%r27, [%rd71+4];
	mul.wide.s32 	%rd29, %r27, 4;
	add.s64 	%rd30, %rd1, %rd29;
	ld.global.f32 	%f17, [%rd30+-4];
	add.f32 	%f18, %f16, %f17;
	st.global.f32 	[%rd30+-4], %f18;
	ld.global.f32 	%f19, [%rd72+8];
	ld.global.u32 	%r28, [%rd71+8];
	mul.wide.s32 	%rd31, %r28, 4;
	add.s64 	%rd32, %rd1, %rd31;
	ld.global.f32 	%f20, [%rd32+-4];
	add.f32 	%f21, %f19, %f20;
	st.global.f32 	[%rd32+-4], %f21;
	ld.global.f32 	%f22, [%rd72+12];
	ld.global.u32 	%r29, [%rd71+12];
	mul.wide.s32 	%rd33, %r29, 4;
	add.s64 	%rd34, %rd1, %rd33;
	ld.global.f32 	%f23, [%rd34+-4];
	add.f32 	%f24, %f22, %f23;
	st.global.f32 	[%rd34+-4], %f24;
	add.s32 	%r41, %r41, 8;
	add.s64 	%rd72, %rd72, 32;
	add.s64 	%rd71, %rd71, 32;
	setp.ne.s32 	%p3, %r41, 0;
	mov.u32 	%r43, %r4;
	@%p3 bra 	$L__BB1_4;
$L__BB1_5:
	setp.eq.s32 	%p4, %r1, 0;
	@%p4 bra 	$L__BB1_13;
	setp.lt.u32 	%p5, %r2, 3;
	@%p5 bra 	$L__BB1_8;
	add.s32 	%r30, %r43, %r8;
	mul.wide.u32 	%rd35, %r30, 4;
	add.s64 	%rd36, %rd2, %rd35;
	ld.global.f32 	%f25, [%rd36];
	cvt.u64.u32 	%rd37, %r43;
	mul.wide.u32 	%rd38, %r43, 4;
	add.s64 	%rd39, %rd5, %rd38;
	ld.global.u32 	%r31, [%rd39];
	mul.wide.s32 	%rd40, %r31, 4;
	add.s64 	%rd41, %rd1, %rd40;
	ld.global.f32 	%f26, [%rd41+-4];
	add.f32 	%f27, %f25, %f26;
	st.global.f32 	[%rd41+-4], %f27;
	cvt.u64.u32 	%rd42, %r8;
	add.s64 	%rd43, %rd37, %rd42;
	shl.b64 	%rd44, %rd43, 2;
	add.s64 	%rd45, %rd2, %rd44;
	ld.global.f32 	%f28, [%rd45+4];
	ld.global.u32 	%r32, [%rd39+4];
	mul.wide.s32 	%rd46, %r32, 4;
	add.s64 	%rd47, %rd1, %rd46;
	ld.global.f32 	%f29, [%rd47+-4];
	add.f32 	%f30, %f28, %f29;
	st.global.f32 	[%rd47+-4], %f30;
	ld.global.f32 	%f31, [%rd45+8];
	ld.global.u32 	%r33, [%rd39+8];
	mul.wide.s32 	%rd48, %r33, 4;
	add.s64 	%rd49, %rd1, %rd48;
	ld.global.f32 	%f32, [%rd49+-4];
	add.f32 	%f33, %f31, %f32;
	st.global.f32 	[%rd49+-4], %f33;
	ld.global.f32 	%f34, [%rd45+12];
	ld.global.u32 	%r34, [%rd39+12];
	mul.wide.s32 	%rd50, %r34, 4;
	add.s64 	%rd51, %rd1, %rd50;
	ld.global.f32 	%f35, [%rd51+-4];
	add.f32 	%f36, %f34, %f35;
	st.global.f32 	[%rd51+-4], %f36;
	add.s32 	%r43, %r43, 4;
$L__BB1_8:
	setp.eq.s32 	%p6, %r3, 0;
	@%p6 bra 	$L__BB1_13;
	setp.eq.s32 	%p7, %r3, 1;
	@%p7 bra 	$L__BB1_11;
	add.s32 	%r35, %r43, %r8;
	mul.wide.u32 	%rd52, %r35, 4;
	add.s64 	%rd53, %rd2, %rd52;
	ld.global.f32 	%f37, [%rd53];
	cvt.u64.u32 	%rd54, %r43;
	mul.wide.u32 	%rd55, %r43, 4;
	add.s64 	%rd56, %rd5, %rd55;
	ld.global.u32 	%r36, [%rd56];
	mul.wide.s32 	%rd57, %r36, 4;
	add.s64 	%rd58, %rd1, %rd57;
	ld.global.f32 	%f38, [%rd58+-4];
	add.f32 	%f39, %f37, %f38;
	st.global.f32 	[%rd58+-4], %f39;
	cvt.u64.u32 	%rd59, %r8;
	add.s64 	%rd60, %rd54, %rd59;
	shl.b64 	%rd61, %rd60, 2;
	add.s64 	%rd62, %rd2, %rd61;
	ld.global.f32 	%f40, [%rd62+4];
	ld.global.u32 	%r37, [%rd56+4];
	mul.wide.s32 	%rd63, %r37, 4;
	add.s64 	%rd64, %rd1, %rd63;
	ld.global.f32 	%f41, [%rd64+-4];
	add.f32 	%f42, %f40, %f41;
	st.global.f32 	[%rd64+-4], %f42;
	add.s32 	%r43, %r43, 2;
$L__BB1_11:
	setp.eq.s32 	%p8, %r5, 0;
	@%p8 bra 	$L__BB1_13;
	add.s32 	%r38, %r43, %r8;
	mul.wide.u32 	%rd65, %r38, 4;
	add.s64 	%rd66, %rd2, %rd65;
	ld.global.f32 	%f43, [%rd66];
	mul.wide.u32 	%rd67, %r43, 4;
	add.s64 	%rd68, %rd5, %rd67;
	ld.global.u32 	%r39, [%rd68];
	mul.wide.s32 	%rd69, %r39, 4;
	add.s64 	%rd70, %rd1, %rd69;
	ld.global.f32 	%f44, [%rd70+-4];
	add.f32 	%f45, %f43, %f44;
	st.global.f32 	[%rd70+-4], %f45;
$L__BB1_13:
	add.s32 	%r40, %r40, 1;
	setp.ne.s32 	%p9, %r40, %r17;
	@%p9 bra 	$L__BB1_2;
$L__BB1_14:
	ret;

}


// ===== COMPILED SASS (sm_100) =====

	.target	sm_100

	.elftype	@"ET_EXEC"


//--------------------- .note.nv.tkinfo           --------------------------
	.section	.note.nv.tkinfo,"",@"SHT_NOTE"
	.sectionflags	@"SHF_NOTE_NV_TKINFO"
	.tkinfo
        /*0018*/ 	.word	0x00000002
        /*0030*/ 	.string	""
        /*0030*/ 	.string	"ptxas"
        /*0030*/ 	.string	"Cuda compilation tools, release 13.0, V13.0.88"
        /*0030*/ 	.string	"Build cuda_13.0.r13.0/compiler.36424714_0"
        /*0030*/ 	.string	"-arch sm_100 -m 64 "



//--------------------- .note.nv.cuinfo           --------------------------
	.section	.note.nv.cuinfo,"",@"SHT_NOTE"
	.sectionflags	@"SHF_NOTE_NV_CUINFO"
        /*0018*/ 	.short	0x0002
        /*001a*/ 	.short	0x0064
        /*001c*/ 	.short	0x0082
	.zero		2


//--------------------- .nv.info                  --------------------------
	.section	.nv.info,"",@"SHT_CUDA_INFO"
	.align	4


	//----- nvinfo : EIATTR_REGCOUNT
	.align		4
        /*0000*/ 	.byte	0x04, 0x2f
        /*0002*/ 	.short	(.L_1 - .L_0)
	.align		4
.L_0:
        /*0004*/ 	.word	index@(_Z11CudaComputeP8SubBlockPfS1_iiiiS1_)
        /*0008*/ 	.word	0x0000001e


	//----- nvinfo : EIATTR_FRAME_SIZE
	.align		4
.L_1:
        /*000c*/ 	.byte	0x04, 0x11
        /*000e*/ 	.short	(.L_3 - .L_2)
	.align		4
.L_2:
        /*0010*/ 	.word	index@(_Z11CudaComputeP8SubBlockPfS1_iiiiS1_)
        /*0014*/ 	.word	0x00000000


	//----- nvinfo : EIATTR_REGCOUNT
	.align		4
.L_3:
        /*0018*/ 	.byte	0x04, 0x2f
        /*001a*/ 	.short	(.L_5 - .L_4)
	.align		4
.L_4:
        /*001c*/ 	.word	index@(_Z16CudaMergeResultsP8SubBlockPfS1_iiiiS1_)
        /*0020*/ 	.word	0x0000001c


	//----- nvinfo : EIATTR_FRAME_SIZE
	.align		4
.L_5:
        /*0024*/ 	.byte	0x04, 0x11
        /*0026*/ 	.short	(.L_7 - .L_6)
	.align		4
.L_6:
        /*0028*/ 	.word	index@(_Z16CudaMergeResultsP8SubBlockPfS1_iiiiS1_)
        /*002c*/ 	.word	0x00000000


	//----- nvinfo : EIATTR_MIN_STACK_SIZE
	.align		4
.L_7:
        /*0030*/ 	.byte	0x04, 0x12
        /*0032*/ 	.short	(.L_9 - .L_8)
	.align		4
.L_8:
        /*0034*/ 	.word	index@(_Z16CudaMergeResultsP8SubBlockPfS1_iiiiS1_)
        /*0038*/ 	.word	0x00000000


	//----- nvinfo : EIATTR_MIN_STACK_SIZE
	.align		4
.L_9:
        /*003c*/ 	.byte	0x04, 0x12
        /*003e*/ 	.short	(.L_11 - .L_10)
	.align		4
.L_10:
        /*0040*/ 	.word	index@(_Z11CudaComputeP8SubBlockPfS1_iiiiS1_)
        /*0044*/ 	.word	0x00000000
.L_11:


//--------------------- .nv.compat                --------------------------
	.section	.nv.compat,"",@"SHT_CUDA_COMPAT_INFO"
	.align	4
        /*0000*/ 	.byte	0x02, 0x09, 0x00, 0x00, 0x02, 0x02, 0x01, 0x00, 0x02, 0x05, 0x05, 0x00, 0x03, 0x07, 0x01, 0x01
        /*0010*/ 	.byte	0x02, 0x03, 0x00, 0x00, 0x02, 0x06, 0x01, 0x00, 0x04, 0x0b, 0x08, 0x00, 0x09, 0x00, 0x00, 0x00
        /*0020*/ 	.byte	0x00, 0x00, 0x00, 0x00


//--------------------- .nv.info._Z16CudaMergeResultsP8SubBlockPfS1_iiiiS1_ --------------------------
	.section	.nv.info._Z16CudaMergeResultsP8SubBlockPfS1_iiiiS1_,"",@"SHT_CUDA_INFO"
	.sectionflags	@""
	.align	4


	//----- nvinfo : EIATTR_CUDA_API_VERSION
	.align		4
        /*0000*/ 	.byte	0x04, 0x37
        /*0002*/ 	.short	(.L_13 - .L_12)
.L_12:
        /*0004*/ 	.word	0x00000082


	//----- nvinfo : EIATTR_KPARAM_INFO
	.align		4
.L_13:
        /*0008*/ 	.byte	0x04, 0x17
        /*000a*/ 	.short	(.L_15 - .L_14)
.L_14:
        /*000c*/ 	.word	0x00000000
        /*0010*/ 	.short	0x0007
        /*0012*/ 	.short	0x0028
        /*0014*/ 	.byte	0x00, 0xf5, 0x21, 0x00


	//----- nvinfo : EIATTR_KPARAM_INFO
	.align		4
.L_15:
        /*0018*/ 	.byte	0x04, 0x17
        /*001a*/ 	.short	(.L_17 - .L_16)
.L_16:
        /*001c*/ 	.word	0x00000000
        /*0020*/ 	.short	0x0006
        /*0022*/ 	.short	0x0024
        /*0024*/ 	.byte	0x00, 0xf0, 0x11, 0x00


	//----- nvinfo : EIATTR_KPARAM_INFO
	.align		4
.L_17:
        /*0028*/ 	.byte	0x04, 0x17
        /*002a*/ 	.short	(.L_19 - .L_18)
.L_18:
        /*002c*/ 	.word	0x00000000
        /*0030*/ 	.short	0x0005
        /*0032*/ 	.short	0x0020
        /*0034*/ 	.byte	0x00, 0xf0, 0x11, 0x00


	//----- nvinfo : EIATTR_KPARAM_INFO
	.align		4
.L_19:
        /*0038*/ 	.byte	0x04, 0x17
        /*003a*/ 	.short	(.L_21 - .L_20)
.L_20:
        /*003c*/ 	.word	0x00000000
        /*0040*/ 	.short	0x0004
        /*0042*/ 	.short	0x001c
        /*0044*/ 	.byte	0x00, 0xf0, 0x11, 0x00


	//----- nvinfo : EIATTR_KPARAM_INFO
	.align		4
.L_21:
        /*0048*/ 	.byte	0x04, 0x17
        /*004a*/ 	.short	(.L_23 - .L_22)
.L_22:
        /*004c*/ 	.word	0x00000000
        /*0050*/ 	.short	0x0003
        /*0052*/ 	.short	0x0018
        /*0054*/ 	.byte	0x00, 0xf0, 0x11, 0x00


	//----- nvinfo : EIATTR_KPARAM_INFO
	.align		4
.L_23:
        /*0058*/ 	.byte	0x04, 0x17
        /*005a*/ 	.short	(.L_25 - .L_24)
.L_24:
        /*005c*/ 	.word	0x00000000
        /*0060*/ 	.short	0x0002
        /*0062*/ 	.short	0x0010
        /*0064*/ 	.byte	0x00, 0xf5, 0x21, 0x00


	//----- nvinfo : EIATTR_KPARAM_INFO
	.align		4
.L_25:
        /*0068*/ 	.byte	0x04, 0x17
        /*006a*/ 	.short	(.L_27 - .L_26)
.L_26:
        /*006c*/ 	.word	0x00000000
        /*0070*/ 	.short	0x0001
        /*0072*/ 	.short	0x0008
        /*0074*/ 	.byte	0x00, 0xf5, 0x21, 0x00


	//----- nvinfo : EIATTR_KPARAM_INFO
	.align		4
.L_27:
        /*0078*/ 	.byte	0x04, 0x17
        /*007a*/ 	.short	(.L_29 - .L_28)
.L_28:
        /*007c*/ 	.word	0x00000000
        /*0080*/ 	.short	0x0000
        /*0082*/ 	.short	0x0000
        /*0084*/ 	.byte	0x00, 0xf5, 0x21, 0x00


	//----- nvinfo : EIATTR_SPARSE_MMA_MASK
	.align		4
.L_29:
        /*0088*/ 	.byte	0x03, 0x50
        /*008a*/ 	.short	0x0000


	//----- nvinfo : EIATTR_MAXREG_COUNT
	.align		4
        /*008c*/ 	.byte	0x03, 0x1b
        /*008e*/ 	.short	0x00ff


	//----- nvinfo : EIATTR_MERCURY_ISA_VERSION
	.align		4
        /*0090*/ 	.byte	0x03, 0x5f
        /*0092*/ 	.short	0x0101


	//----- nvinfo : EIATTR_VRC_CTA_INIT_COUNT
	.align		4
        /*0094*/ 	.byte	0x02, 0x4a
	.zero		1
	.zero		1


	//----- nvinfo : EIATTR_EXIT_INSTR_OFFSETS
	.align		4
        /*0098*/ 	.byte	0x04, 0x1c
        /*009a*/ 	.short	(.L_31 - .L_30)


	//   ....[0]....
.L_30:
        /*009c*/ 	.word	0x00000040


	//   ....[1]....
        /*00a0*/ 	.word	0x00000a80


	//----- nvinfo : EIATTR_CBANK_PARAM_SIZE
	.align		4
.L_31:
        /*00a4*/ 	.byte	0x03, 0x19
        /*00a6*/ 	.short	0x0030


	//----- nvinfo : EIATTR_PARAM_CBANK
	.align		4
        /*00a8*/ 	.byte	0x04, 0x0a
        /*00aa*/ 	.short	(.L_33 - .L_32)
	.align		4
.L_32:
        /*00ac*/ 	.word	index@(.nv.constant0._Z16CudaMergeResultsP8SubBlockPfS1_iiiiS1_)
        /*00b0*/ 	.short	0x0380
        /*00b2*/ 	.short	0x0030


	//----- nvinfo : EIATTR_SW_WAR
	.align		4
.L_33:
        /*00b4*/ 	.byte	0x04, 0x36
        /*00b6*/ 	.short	(.L_35 - .L_34)
.L_34:
        /*00b8*/ 	.word	0x00000008
.L_35:


//--------------------- .nv.info._Z11CudaComputeP8SubBlockPfS1_iiiiS1_ --------------------------
	.section	.nv.info._Z11CudaComputeP8SubBlockPfS1_iiiiS1_,"",@"SHT_CUDA_INFO"
	.sectionflags	@""
	.align	4


	//----- nvinfo : EIATTR_CUDA_API_VERSION
	.align		4
        /*0000*/ 	.byte	0x04, 0x37
        /*0002*/ 	.short	(.L_37 - .L_36)
.L_36:
        /*0004*/ 	.word	0x00000082


	//----- nvinfo : EIATTR_KPARAM_INFO
	.align		4
.L_37:
        /*0008*/ 	.byte	0x04, 0x17
        /*000a*/ 	.short	(.L_39 - .L_38)
.L_38:
        /*000c*/ 	.word	0x00000000
        /*0010*/ 	.short	0x0007
        /*0012*/ 	.short	0x0028
        /*0014*/ 	.byte	0x00, 0xf5, 0x21, 0x00


	//----- nvinfo : EIATTR_KPARAM_INFO
	.align		4
.L_39:
        /*0018*/ 	.byte	0x04, 0x17
        /*001a*/ 	.short	(.L_41 - .L_40)
.L_40:
        /*001c*/ 	.word	0x00000000
        /*0020*/ 	.short	0x0006
        /*0022*/ 	.short	0x0024
        /*0024*/ 	.byte	0x00, 0xf0, 0x11, 0x00


	//----- nvinfo : EIATTR_KPARAM_INFO
	.align		4
.L_41:
        /*0028*/ 	.byte	0x04, 0x17
        /*002a*/ 	.short	(.L_43 - .L_42)
.L_42:
        /*002c*/ 	.word	0x00000000
        /*0030*/ 	.short	0x0005
        /*0032*/ 	.short	0x0020
        /*0034*/ 	.byte	0x00, 0xf0, 0x11, 0x00


	//----- nvinfo : EIATTR_KPARAM_INFO
	.align		4
.L_43:
        /*0038*/ 	.byte	0x04, 0x17
        /*003a*/ 	.short	(.L_45 - .L_44)
.L_44:
        /*003c*/ 	.word	0x00000000
        /*0040*/ 	.short	0x0004
        /*0042*/ 	.short	0x001c
        /*0044*/ 	.byte	0x00, 0xf0, 0x11, 0x00


	//----- nvinfo : EIATTR_KPARAM_INFO
	.align		4
.L_45:
        /*0048*/ 	.byte	0x04, 0x17
        /*004a*/ 	.short	(.L_47 - .L_46)
.L_46:
        /*004c*/ 	.word	0x00000000
        /*0050*/ 	.short	0x0003
        /*0052*/ 	.short	0x0018
        /*0054*/ 	.byte	0x00, 0xf0, 0x11, 0x00


	//----- nvinfo : EIATTR_KPARAM_INFO
	.align		4
.L_47:
        /*0058*/ 	.byte	0x04, 0x17
        /*005a*/ 	.short	(.L_49 - .L_48)
.L_48:
        /*005c*/ 	.word	0x00000000
        /*0060*/ 	.short	0x0002
        /*0062*/ 	.short	0x0010
        /*0064*/ 	.byte	0x00, 0xf5, 0x21, 0x00


	//----- nvinfo : EIATTR_KPARAM_INFO
	.align		4
.L_49:
        /*0068*/ 	.byte	0x04, 0x17
        /*006a*/ 	.short	(.L_51 - .L_50)
.L_50:
        /*006c*/ 	.word	0x00000000
        /*0070*/ 	.short	0x0001
        /*0072*/ 	.short	0x0008
        /*0074*/ 	.byte	0x00, 0xf5, 0x21, 0x00


	//----- nvinfo : EIATTR_KPARAM_INFO
	.align		4
.L_51:
        /*0078*/ 	.byte	0x04, 0x17
        /*007a*/ 	.short	(.L_53 - .L_52)
.L_52:
        /*007c*/ 	.word	0x00000000
        /*0080*/ 	.short	0x0000
        /*0082*/ 	.short	0x0000
        /*0084*/ 	.byte	0x00, 0xf5, 0x21, 0x00


	//----- nvinfo : EIATTR_SPARSE_MMA_MASK
	.align		4
.L_53:
        /*0088*/ 	.byte	0x03, 0x50
        /*008a*/ 	.short	0x0000


	//----- nvinfo : EIATTR_MAXREG_COUNT
	.align		4
        /*008c*/ 	.byte	0x03, 0x1b
        /*008e*/ 	.short	0x00ff


	//----- nvinfo : EIATTR_EXTERNS
	.align		4
        /*0090*/ 	.byte	0x04, 0x0f
        /*0092*/ 	.short	(.L_55 - .L_54)


	//   ....[0]....
	.align		4
.L_54:
        /*0094*/ 	.word	index@(malloc)


	//----- nvinfo : EIATTR_MERCURY_ISA_VERSION
	.align		4
.L_55:
        /*0098*/ 	.byte	0x03, 0x5f
        /*009a*/ 	.short	0x0101


	//----- nvinfo : EIATTR_VRC_CTA_INIT_COUNT
	.align		4
        /*009c*/ 	.byte	0x02, 0x4a
	.zero		1
	.zero		1


	//----- nvinfo : EIATTR_SYSCALL_OFFSETS
	.align		4
        /*00a0*/ 	.byte	0x04, 0x46
        /*00a2*/ 	.short	(.L_57 - .L_56)


	//   ....[0]....
.L_56:
        /*00a4*/ 	.word	0x00000110


	//   ....[1]....
        /*00a8*/ 	.word	0x000001c0


	//----- nvinfo : EIATTR_EXIT_INSTR_OFFSETS
	.align		4
.L_57:
        /*00ac*/ 	.byte	0x04, 0x1c
        /*00ae*/ 	.short	(.L_59 - .L_58)


	//   ....[0]....
.L_58:
        /*00b0*/ 	.word	0x00000040


	//   ....[1]....
        /*00b4*/ 	.word	0x00000c20


	//   ....[2]....
        /*00b8*/ 	.word	0x00001150


	//   ....[3]....
        /*00bc*/ 	.word	0x00001410


	//   ....[4]....
        /*00c0*/ 	.word	0x000015d0


	//   ....[5]....
        /*00c4*/ 	.word	0x000016f0


	//----- nvinfo : EIATTR_CRS_STACK_SIZE
	.align		4
.L_59:
        /*00c8*/ 	.byte	0x04, 0x1e
        /*00ca*/ 	.short	(.L_61 - .L_60)
.L_60:
        /*00cc*/ 	.word	0x00000000


	//----- nvinfo : EIATTR_CBANK_PARAM_SIZE
	.align		4
.L_61:
        /*00d0*/ 	.byte	0x03, 0x19
        /*00d2*/ 	.short	0x0030


	//----- nvinfo : EIATTR_PARAM_CBANK
	.align		4
        /*00d4*/ 	.byte	0x04, 0x0a
        /*00d6*/ 	.short	(.L_63 - .L_62)
	.align		4
.L_62:
        /*00d8*/ 	.word	index@(.nv.constant0._Z11CudaComputeP8SubBlockPfS1_iiiiS1_)
        /*00dc*/ 	.short	0x0380
        /*00de*/ 	.short	0x0030


	//----- nvinfo : EIATTR_SW_WAR
	.align		4
.L_63:
        /*00e0*/ 	.byte	0x04, 0x36
        /*00e2*/ 	.short	(.L_65 - .L_64)
.L_64:
        /*00e4*/ 	.word	0x00000008
.L_65:


//--------------------- .nv.callgraph             --------------------------
	.section	.nv.callgraph,"",@"SHT_CUDA_CALLGRAPH"
	.align	4
	.sectionentsize	8
	.align		4
        /*0000*/ 	.word	0x00000000
	.align		4
        /*0004*/ 	.word	0xffffffff
	.align		4
        /*0008*/ 	.word	index@(_Z11CudaComputeP8SubBlockPfS1_iiiiS1_)
	.align		4
        /*000c*/ 	.word	index@(malloc)
	.align		4
        /*0010*/ 	.word	0x00000000
	.align		4
        /*0014*/ 	.word	0xfffffffe
	.align		4
        /*0018*/ 	.word	0x00000000
	.align		4
        /*001c*/ 	.word	0xfffffffd
	.align		4
        /*0020*/ 	.word	0x00000000
	.align		4
        /*0024*/ 	.word	0xfffffffc


//--------------------- .nv.constant4             --------------------------
	.section	.nv.constant4,"a",@progbits
	.align	8
	.align		8
.nv.constant4:
        /*0000*/ 	.dword	malloc


//--------------------- .text._Z16CudaMergeResultsP8SubBlockPfS1_iiiiS1_ --------------------------
	.section	.text._Z16CudaMergeResultsP8SubBlockPfS1_iiiiS1_,"ax",@progbits
	.align	128
        .global         _Z16CudaMergeResultsP8SubBlockPfS1_iiiiS1_
        .type           _Z16CudaMergeResultsP8SubBlockPfS1_iiiiS1_,@function
        .size           _Z16CudaMergeResultsP8SubBlockPfS1_iiiiS1_,(.L_x_22 - _Z16CudaMergeResultsP8SubBlockPfS1_iiiiS1_)
        .other          _Z16CudaMergeResultsP8SubBlockPfS1_iiiiS1_,@"STO_CUDA_ENTRY STV_DEFAULT"
_Z16CudaMergeResultsP8SubBlockPfS1_iiiiS1_:
.text._Z16CudaMergeResultsP8SubBlockPfS1_iiiiS1_:
[----:B------:R-:W-:Y:S08]  /*0000*/  LDC R1, c[0x0][0x37c] ;  /* 0x0000df00ff017b82 */ /* 0x000ff00000000800 */
[----:B------:R-:W0:Y:S02]  /*0010*/  LDC.64 R2, c[0x0][0x398] ;  /* 0x0000e600ff027b82 */ /* 0x000e240000000a00 */
[----:B0-----:R-:W-:-:S04]  /*0020*/  VIMNMX R0, PT, PT, R2, R3, PT ;  /* 0x0000000302007248 */ /* 0x001fc80003fe0100 */
[----:B------:R-:W-:-:S13]  /*0030*/  ISETP.GE.AND P0, PT, R0, 0x1, PT ;  /* 0x000000010000780c */ /* 0x000fda0003f06270 */
[----:B------:R-:W-:Y:S05]  /*0040*/  @!P0 EXIT ;  /* 0x000000000000894d */ /* 0x000fea0003800000 */
[----:B------:R-:W0:Y:S01]  /*0050*/  LDCU.64 UR4, c[0x0][0x3a8] ;  /* 0x00007500ff0477ac */ /* 0x000e220008000a00 */
[C---:B------:R-:W-:Y:S01]  /*0060*/  LOP3.LUT R22, R3.reuse, 0x7, RZ, 0xc0, !PT ;  /* 0x0000000703167812 */ /* 0x040fe200078ec0ff */
[----:B------:R-:W-:Y:S01]  /*0070*/  HFMA2 R5, -RZ, RZ, 0, 0 ;  /* 0x00000000ff057431 */ /* 0x000fe200000001ff */
[----:B------:R-:W-:Y:S01]  /*0080*/  LOP3.LUT R4, R3, 0x3, RZ, 0xc0, !PT ;  /* 0x0000000303047812 */ /* 0x000fe200078ec0ff */
[----:B------:R-:W1:Y:S01]  /*0090*/  LDCU.64 UR6, c[0x0][0x358] ;  /* 0x00006b00ff0677ac */ /* 0x000e620008000a00 */
[----:B------:R-:W-:-:S04]  /*00a0*/  IADD3 R0, PT, PT, R22, -0x1, RZ ;  /* 0xffffffff16007810 */ /* 0x000fc80007ffe0ff */
[----:B------:R-:W-:Y:S02]  /*00b0*/  ISETP.GE.U32.AND P0, PT, R0, 0x3, PT ;  /* 0x000000030000780c */ /* 0x000fe40003f06070 */
[----:B------:R-:W-:-:S04]  /*00c0*/  LOP3.LUT R0, R3, 0x7ffffff8, RZ, 0xc0, !PT ;  /* 0x7ffffff803007812 */ /* 0x000fc800078ec0ff */
[----:B------:R-:W-:Y:S01]  /*00d0*/  IADD3 R6, PT, PT, -R0, RZ, RZ ;  /* 0x000000ff00067210 */ /* 0x000fe20007ffe1ff */
[----:B0-----:R-:W-:-:S04]  /*00e0*/  UIADD3 UR4, UP0, UPT, UR4, 0x10, URZ ;  /* 0x0000001004047890 */ /* 0x001fc8000ff1e0ff */
[----:B-1----:R-:W-:-:S12]  /*00f0*/  UIADD3.X UR5, UPT, UPT, URZ, UR5, URZ, UP0, !UPT ;  /* 0x00000005ff057290 */ /* 0x002fd800087fe4ff */
.L_x_5:
[----:B0----5:R-:W0:Y:S01]  /*0100*/  LDC.64 R2, c[0x0][0x380] ;  /* 0x0000e000ff027b82 */ /* 0x021e220000000a00 */
[----:B-1----:R-:W1:Y:S01]  /*0110*/  LDCU.64 UR8, c[0x0][0x398] ;  /* 0x00007300ff0877ac */ /* 0x002e620008000a00 */
[----:B0-----:R-:W-:-:S06]  /*0120*/  IMAD.WIDE.U32 R2, R5, 0x30, R2 ;  /* 0x0000003005027825 */ /* 0x001fcc00078e0002 */
[----:B------:R-:W5:Y:S01]  /*0130*/  LDG.E.64 R2, desc[UR6][R2.64+0x8] ;  /* 0x0000080602027981 */ /* 0x000f62000c1e1b00 */
[----:B-1----:R-:W-:Y:S02]  /*0140*/  UISETP.GE.U32.AND UP0, UPT, UR9, 0x8, UPT ;  /* 0x000000080900788c */ /* 0x002fe4000bf06070 */
[C---:B--2---:R-:W-:Y:S01]  /*0150*/  IMAD R7, R5.reuse, UR9, RZ ;  /* 0x0000000905077c24 */ /* 0x044fe2000f8e02ff */
[----:B------:R-:W-:Y:S02]  /*0160*/  IADD3 R5, PT, PT, R5, 0x1, RZ ;  /* 0x0000000105057810 */ /* 0x000fe40007ffe0ff */
[----:B------:R-:W-:Y:S02]  /*0170*/  MOV R12, RZ ;  /* 0x000000ff000c7202 */ /* 0x000fe40000000f00 */
[----:B------:R-:W-:Y:S02]  /*0180*/  ISETP.NE.AND P1, PT, R5, UR8, PT ;  /* 0x0000000805007c0c */ /* 0x000fe4000bf25270 */
[----:B------:R-:W-:Y:S11]  /*0190*/  BRA.U !UP0, `(.L_x_0) ;  /* 0x0000000108fc7547 */ /* 0x000ff6000b800000 */
[----:B------:R-:W-:Y:S02]  /*01a0*/  MOV R8, UR4 ;  /* 0x0000000400087c02 */ /* 0x000fe40008000f00 */
[----:B------:R-:W-:Y:S02]  /*01b0*/  MOV R9, UR5 ;  /* 0x0000000500097c02 */ /* 0x000fe40008000f00 */
[----:B-----5:R-:W-:Y:S02]  /*01c0*/  IADD3 R10, P2, PT, R2, 0x10, RZ ;  /* 0x00000010020a7810 */ /* 0x020fe40007f5e0ff */
[----:B------:R-:W-:Y:S01]  /*01d0*/  MOV R14, R6 ;  /* 0x00000006000e7202 */ /* 0x000fe20000000f00 */
[----:B------:R-:W-:Y:S01]  /*01e0*/  IMAD.WIDE.U32 R8, R7, 0x4, R8 ;  /* 0x0000000407087825 */ /* 0x000fe200078e0008 */
[----:B------:R-:W-:-:S09]  /*01f0*/  IADD3.X R11, PT, PT, RZ, R3, RZ, P2, !PT ;  /* 0x00000003ff0b7210 */ /* 0x000fd200017fe4ff */
.L_x_1:
[----:B--2---:R-:W2:Y:S01]  /*0200*/  LDG.E R17, desc[UR6][R10.64+-0x10] ;  /* 0xfffff0060a117981 */ /* 0x004ea2000c1e1900 */
[----:B------:R-:W2:Y:S03]  /*0210*/  LDC.64 R12, c[0x0][0x390] ;  /* 0x0000e400ff0c7b82 */ /* 0x000ea60000000a00 */
[----:B------:R-:W3:Y:S01]  /*0220*/  LDG.E R15, desc[UR6][R8.64+-0x10] ;  /* 0xfffff006080f7981 */ /* 0x000ee2000c1e1900 */
[----:B--2---:R-:W-:-:S05]  /*0230*/  IMAD.WIDE R16, R17, 0x4, R12 ;  /* 0x0000000411107825 */ /* 0x004fca00078e020c */
[----:B------:R-:W3:Y:S02]  /*0240*/  LDG.E R18, desc[UR6][R16.64+-0x4] ;  /* 0xfffffc0610127981 */ /* 0x000ee4000c1e1900 */
[----:B---3--:R-:W-:-:S05]  /*0250*/  FADD R15, R15, R18 ;  /* 0x000000120f0f7221 */ /* 0x008fca0000000000 */
[----:B------:R0:W-:Y:S04]  /*0260*/  STG.E desc[UR6][R16.64+-0x4], R15 ;  /* 0xfffffc0f10007986 */ /* 0x0001e8000c101906 */
[----:B------:R-:W2:Y:S04]  /*0270*/  LDG.E R19, desc[UR6][R10.64+-0xc] ;  /* 0xfffff4060a137981 */ /* 0x000ea8000c1e1900 */
        /* <DEDUP_REMOVED lines=11> */
[----:B0-----:R-:W3:Y:S04]  /*0330*/  LDG.E R17, desc[UR6][R10.64+-0x4] ;  /* 0xfffffc060a117981 */ /* 0x001ee8000c1e1900 */
[----:B------:R-:W4:Y:S01]  /*0340*/  LDG.E R15, desc[UR6][R8.64+-0x4] ;  /* 0xfffffc06080f7981 */ /* 0x000f22000c1e1900 */
[----:B---3--:R-:W-:-:S05]  /*0350*/  IMAD.WIDE R16, R17, 0x4, R12 ;  /* 0x0000000411107825 */ /* 0x008fca00078e020c */
[----:B------:R-:W4:Y:S02]  /*0360*/  LDG.E R24, desc[UR6][R16.64+-0x4] ;  /* 0xfffffc0610187981 */ /* 0x000f24000c1e1900 */
[----:B----4-:R-:W-:-:S05]  /*0370*/  FADD R15, R15, R24 ;  /* 0x000000180f0f7221 */ /* 0x010fca0000000000 */
[----:B------:R0:W-:Y:S04]  /*0380*/  STG.E desc[UR6][R16.64+-0x4], R15 ;  /* 0xfffffc0f10007986 */ /* 0x0001e8000c101906 */
[----:B-1----:R-:W3:Y:S04]  /*0390*/  LDG.E R19, desc[UR6][R10.64] ;  /* 0x000000060a137981 */ /* 0x002ee8000c1e1900 */
[----:B------:R-:W4:Y:S01]  /*03a0*/  LDG.E R23, desc[UR6][R8.64] ;  /* 0x0000000608177981 */ /* 0x000f22000c1e1900 */
[----:B---3--:R-:W-:-:S05]  /*03b0*/  IMAD.WIDE R18, R19, 0x4, R12 ;  /* 0x0000000413127825 */ /* 0x008fca00078e020c */
[----:B------:R-:W4:Y:S02]  /*03c0*/  LDG.E R24, desc[UR6][R18.64+-0x4] ;  /* 0xfffffc0612187981 */ /* 0x000f24000c1e1900 */
[----:B----4-:R-:W-:-:S05]  /*03d0*/  FADD R23, R23, R24 ;  /* 0x0000001817177221 */ /* 0x010fca0000000000 */
[----:B------:R1:W-:Y:S04]  /*03e0*/  STG.E desc[UR6][R18.64+-0x4], R23 ;  /* 0xfffffc1712007986 */ /* 0x0003e8000c101906 */
[----:B--2---:R-:W2:Y:S04]  /*03f0*/  LDG.E R21, desc[UR6][R10.64+0x4] ;  /* 0x000004060a157981 */ /* 0x004ea8000c1e1900 */
        /* <DEDUP_REMOVED lines=12> */
[----:B------:R0:W4:Y:S01]  /*04c0*/  LDG.E R18, desc[UR6][R8.64+0xc] ;  /* 0x00000c0608127981 */ /* 0x000122000c1e1900 */
[----:B------:R-:W-:Y:S01]  /*04d0*/  IADD3 R14, PT, PT, R14, 0x8, RZ ;  /* 0x000000080e0e7810 */ /* 0x000fe20007ffe0ff */
[----:B---3--:R-:W-:-:S05]  /*04e0*/  IMAD.WIDE R12, R19, 0x4, R12 ;  /* 0x00000004130c7825 */ /* 0x008fca00078e020c */
[----:B------:R-:W4:Y:S01]  /*04f0*/  LDG.E R19, desc[UR6][R12.64+-0x4] ;  /* 0xfffffc060c137981 */ /* 0x000f22000c1e1900 */
[----:B------:R-:W-:Y:S02]  /*0500*/  ISETP.NE.AND P2, PT, R14, RZ, PT ;  /* 0x000000ff0e00720c */ /* 0x000fe40003f45270 */
[----:B0-----:R-:W-:Y:S02]  /*0510*/  IADD3 R8, P3, PT, R8, 0x20, RZ ;  /* 0x0000002008087810 */ /* 0x001fe40007f7e0ff */
[----:B------:R-:W-:Y:S02]  /*0520*/  IADD3 R10, P4, PT, R10, 0x20, RZ ;  /* 0x000000200a0a7810 */ /* 0x000fe40007f9e0ff */
[----:B------:R-:W-:Y:S02]  /*0530*/  IADD3.X R9, PT, PT, RZ, R9, RZ, P3, !PT ;  /* 0x00000009ff097210 */ /* 0x000fe40001ffe4ff */
[----:B------:R-:W-:Y:S01]  /*0540*/  IADD3.X R11, PT, PT, RZ, R11, RZ, P4, !PT ;  /* 0x0000000bff0b7210 */ /* 0x000fe200027fe4ff */
[----:B----4-:R-:W-:-:S05]  /*0550*/  FADD R19, R18, R19 ;  /* 0x0000001312137221 */ /* 0x010fca0000000000 */
[----:B------:R2:W-:Y:S01]  /*0560*/  STG.E desc[UR6][R12.64+-0x4], R19 ;  /* 0xfffffc130c007986 */ /* 0x0005e2000c101906 */
[----:B------:R-:W-:Y:S05]  /*0570*/  @P2 BRA `(.L_x_1) ;  /* 0xfffffffc00202947 */ /* 0x000fea000383ffff */
[----:B--2---:R-:W-:-:S07]  /*0580*/  MOV R12, R0 ;  /* 0x00000000000c7202 */ /* 0x004fce0000000f00 */
.L_x_0:
[----:B------:R-:W-:-:S13]  /*0590*/  ISETP.NE.AND P2, PT, R22, RZ, PT ;  /* 0x000000ff1600720c */ /* 0x000fda0003f45270 */
[----:B------:R-:W-:Y:S05]  /*05a0*/  @!P2 BRA `(.L_x_2) ;  /* 0x000000040030a947 */ /* 0x000fea0003800000 */
[----:B------:R-:W-:Y:S01]  /*05b0*/  ISETP.NE.AND P2, PT, R4, RZ, PT ;  /* 0x000000ff0400720c */ /* 0x000fe20003f45270 */
[----:B------:R-:W-:-:S12]  /*05c0*/  @!P0 BRA `(.L_x_3) ;  /* 0x00000000008c8947 */ /* 0x000fd80003800000 */
[----:B-----5:R-:W-:Y:S01]  /*05d0*/  IMAD.WIDE.U32 R10, R12, 0x4, R2 ;  /* 0x000000040c0a7825 */ /* 0x020fe200078e0002 */
[----:B------:R-:W0:Y:S04]  /*05e0*/  LDC.64 R20, c[0x0][0x3a8] ;  /* 0x0000ea00ff147b82 */ /* 0x000e280000000a00 */
[----:B------:R-:W2:Y:S01]  /*05f0*/  LDG.E R17, desc[UR6][R10.64] ;  /* 0x000000060a117981 */ /* 0x000ea2000c1e1900 */
[----:B------:R-:W-:-:S03]  /*0600*/  IADD3 R13, PT, PT, R7, R12, RZ ;  /* 0x0000000c070d7210 */ /* 0x000fc60007ffe0ff */
[----:B------:R-:W2:Y:S08]  /*0610*/  LDC.64 R8, c[0x0][0x390] ;  /* 0x0000e400ff087b82 */ /* 0x000eb00000000a00 */
[----:B------:R-:W1:Y:S01]  /*0620*/  LDC.64 R14, c[0x0][0x3a8] ;  /* 0x0000ea00ff0e7b82 */ /* 0x000e620000000a00 */
[----:B0-----:R-:W-:-:S06]  /*0630*/  IMAD.WIDE.U32 R20, R13, 0x4, R20 ;  /* 0x000000040d147825 */ /* 0x001fcc00078e0014 */
[----:B------:R-:W3:Y:S01]  /*0640*/  LDG.E R20, desc[UR6][R20.64] ;  /* 0x0000000614147981 */ /* 0x000ee2000c1e1900 */
[----:B--2---:R-:W-:-:S05]  /*0650*/  IMAD.WIDE R16, R17, 0x4, R8 ;  /* 0x0000000411107825 */ /* 0x004fca00078e0208 */
[----:B------:R-:W3:Y:S01]  /*0660*/  LDG.E R13, desc[UR6][R16.64+-0x4] ;  /* 0xfffffc06100d7981 */ /* 0x000ee2000c1e1900 */
[----:B------:R-:W-:Y:S01]  /*0670*/  IADD3 R18, P3, PT, R7, R12, RZ ;  /* 0x0000000c07127210 */ /* 0x000fe20007f7e0ff */
[----:B---3--:R-:W-:-:S05]  /*0680*/  FADD R13, R20, R13 ;  /* 0x0000000d140d7221 */ /* 0x008fca0000000000 */
[----:B------:R0:W-:Y:S04]  /*0690*/  STG.E desc[UR6][R16.64+-0x4], R13 ;  /* 0xfffffc0d10007986 */ /* 0x0001e8000c101906 */
[----:B------:R-:W2:Y:S01]  /*06a0*/  LDG.E R19, desc[UR6][R10.64+0x4] ;  /* 0x000004060a137981 */ /* 0x000ea2000c1e1900 */
[----:B------:R-:W-:Y:S02]  /*06b0*/  IADD3.X R23, PT, PT, RZ, RZ, RZ, P3, !PT ;  /* 0x000000ffff177210 */ /* 0x000fe40001ffe4ff */
[----:B-1----:R-:W-:-:S04]  /*06c0*/  LEA R14, P3, R18, R14, 0x2 ;  /* 0x0000000e120e7211 */ /* 0x002fc800078610ff */
[----:B------:R-:W-:-:S05]  /*06d0*/  LEA.HI.X R15, R18, R15, R23, 0x2, P3 ;  /* 0x0000000f120f7211 */ /* 0x000fca00018f1417 */
[----:B------:R-:W3:Y:S01]  /*06e0*/  LDG.E R20, desc[UR6][R14.64+0x4] ;  /* 0x000004060e147981 */ /* 0x000ee2000c1e1900 */
[----:B--2---:R-:W-:-:S05]  /*06f0*/  IMAD.WIDE R18, R19, 0x4, R8 ;  /* 0x0000000413127825 */ /* 0x004fca00078e0208 */
[----:B------:R-:W3:Y:S02]  /*0700*/  LDG.E R21, desc[UR6][R18.64+-0x4] ;  /* 0xfffffc0612157981 */ /* 0x000ee4000c1e1900 */
[----:B---3--:R-:W-:-:S05]  /*0710*/  FADD R21, R20, R21 ;  /* 0x0000001514157221 */ /* 0x008fca0000000000 */
[----:B------:R1:W-:Y:S04]  /*0720*/  STG.E desc[UR6][R18.64+-0x4], R21 ;  /* 0xfffffc1512007986 */ /* 0x0003e8000c101906 */
[----:B0-----:R-:W2:Y:S04]  /*0730*/  LDG.E R17, desc[UR6][R10.64+0x8] ;  /* 0x000008060a117981 */ /* 0x001ea8000c1e1900 */
        /* <DEDUP_REMOVED lines=8> */
[----:B------:R-:W3:Y:S01]  /*07c0*/  LDG.E R23, desc[UR6][R8.64+-0x4] ;  /* 0xfffffc0608177981 */ /* 0x000ee2000c1e1900 */
[----:B------:R-:W-:Y:S01]  /*07d0*/  IADD3 R12, PT, PT, R12, 0x4, RZ ;  /* 0x000000040c0c7810 */ /* 0x000fe20007ffe0ff */
[----:B---3--:R-:W-:-:S05]  /*07e0*/  FADD R23, R20, R23 ;  /* 0x0000001714177221 */ /* 0x008fca0000000000 */
[----:B------:R1:W-:Y:S02]  /*07f0*/  STG.E desc[UR6][R8.64+-0x4], R23 ;  /* 0xfffffc1708007986 */ /* 0x0003e4000c101906 */
.L_x_3:
[----:B------:R-:W-:Y:S05]  /*0800*/  @!P2 BRA `(.L_x_2) ;  /* 0x000000000098a947 */ /* 0x000fea0003800000 */
[----:B------:R-:W-:Y:S01]  /*0810*/  ISETP.NE.AND P2, PT, R4, 0x1, PT ;  /* 0x000000010400780c */ /* 0x000fe20003f45270 */
[----:B------:R-:W-:-:S12]  /*0820*/  ULOP3.LUT UP0, URZ, UR9, 0x1, URZ, 0xc0, !UPT ;  /* 0x0000000109ff7892 */ /* 0x000fd8000f80c0ff */
[----:B------:R-:W-:Y:S05]  /*0830*/  @!P2 BRA `(.L_x_4) ;  /* 0x00000000005ca947 */ /* 0x000fea0003800000 */
[----:B-----5:R-:W-:Y:S01]  /*0840*/  IMAD.WIDE.U32 R10, R12, 0x4, R2 ;  /* 0x000000040c0a7825 */ /* 0x020fe200078e0002 */
[----:B------:R-:W0:Y:S04]  /*0850*/  LDC.64 R14, c[0x0][0x3a8] ;  /* 0x0000ea00ff0e7b82 */ /* 0x000e280000000a00 */
[----:B-1----:R-:W2:Y:S01]  /*0860*/  LDG.E R13, desc[UR6][R10.64] ;  /* 0x000000060a0d7981 */ /* 0x002ea2000c1e1900 */
        /* <DEDUP_REMOVED lines=16> */
[----:B------:R-:W3:Y:S01]  /*0970*/  LDG.E R19, desc[UR6][R8.64+-0x4] ;  /* 0xfffffc0608137981 */ /* 0x000ee2000c1e1900 */
[----:B------:R-:W-:Y:S01]  /*0980*/  IADD3 R12, PT, PT, R12, 0x2, RZ ;  /* 0x000000020c0c7810 */ /* 0x000fe20007ffe0ff */
[----:B---3--:R-:W-:-:S05]  /*0990*/  FADD R19, R16, R19 ;  /* 0x0000001310137221 */ /* 0x008fca0000000000 */
[----:B------:R0:W-:Y:S02]  /*09a0*/  STG.E desc[UR6][R8.64+-0x4], R19 ;  /* 0xfffffc1308007986 */ /* 0x0001e4000c101906 */
.L_x_4:
[----:B------:R-:W-:Y:S05]  /*09b0*/  BRA.U !UP0, `(.L_x_2) ;  /* 0x00000001082c7547 */ /* 0x000fea000b800000 */
[----:B01---5:R-:W-:Y:S01]  /*09c0*/  IMAD.WIDE.U32 R8, R12, 0x4, R2 ;  /* 0x000000040c087825 */ /* 0x023fe200078e0002 */
[----:B------:R-:W0:Y:S05]  /*09d0*/  LDC.64 R10, c[0x0][0x390] ;  /* 0x0000e400ff0a7b82 */ /* 0x000e2a0000000a00 */
[----:B------:R-:W0:Y:S01]  /*09e0*/  LDG.E R9, desc[UR6][R8.64] ;  /* 0x0000000608097981 */ /* 0x000e22000c1e1900 */
[----:B------:R-:W-:Y:S02]  /*09f0*/  IADD3 R7, PT, PT, R7, R12, RZ ;  /* 0x0000000c07077210 */ /* 0x000fe40007ffe0ff */
[----:B------:R-:W1:Y:S03]  /*0a00*/  LDC.64 R2, c[0x0][0x3a8] ;  /* 0x0000ea00ff027b82 */ /* 0x000e660000000a00 */
[----:B-1----:R-:W-:-:S06]  /*0a10*/  IMAD.WIDE.U32 R2, R7, 0x4, R2 ;  /* 0x0000000407027825 */ /* 0x002fcc00078e0002 */
[----:B------:R-:W2:Y:S01]  /*0a20*/  LDG.E R2, desc[UR6][R2.64] ;  /* 0x0000000602027981 */ /* 0x000ea2000c1e1900 */
[----:B0-----:R-:W-:-:S05]  /*0a30*/  IMAD.WIDE R10, R9, 0x4, R10 ;  /* 0x00000004090a7825 */ /* 0x001fca00078e020a */
[----:B------:R-:W2:Y:S02]  /*0a40*/  LDG.E R7, desc[UR6][R10.64+-0x4] ;  /* 0xfffffc060a077981 */ /* 0x000ea4000c1e1900 */
[----:B--2---:R-:W-:-:S05]  /*0a50*/  FADD R7, R2, R7 ;  /* 0x0000000702077221 */ /* 0x004fca0000000000 */
[----:B------:R2:W-:Y:S02]  /*0a60*/  STG.E desc[UR6][R10.64+-0x4], R7 ;  /* 0xfffffc070a007986 */ /* 0x0005e4000c101906 */
.L_x_2:
[----:B------:R-:W-:Y:S05]  /*0a70*/  @P1 BRA `(.L_x_5) ;  /* 0xfffffff400a01947 */ /* 0x000fea000383ffff */
[----:B------:R-:W-:Y:S05]  /*0a80*/  EXIT ;  /* 0x000000000000794d */ /* 0x000fea0003800000 */
.L_x_6:
[----:B------:R-:W-:-:S00]  /*0a90*/  BRA `(.L_x_6) ;  /* 0xfffffffc00fc7947 */ /* 0x000fc0000383ffff */
[----:B------:R-:W-:-:S00]  /*0aa0*/  NOP ;  /* 0x0000000000007918 */ /* 0x000fc00000000000 */
        /* <DEDUP_REMOVED lines=13> */
.L_x_22:


//--------------------- .text._Z11CudaComputeP8SubBlockPfS1_iiiiS1_ --------------------------
	.section	.text._Z11CudaComputeP8SubBlockPfS1_iiiiS1_,"ax",@progbits
	.align	128
        .global         _Z11CudaComputeP8SubBlockPfS1_iiiiS1_
        .type           _Z11CudaComputeP8SubBlockPfS1_iiiiS1_,@function
        .size           _Z11CudaComputeP8SubBlockPfS1_iiiiS1_,(.L_x_23 - _Z11CudaComputeP8SubBlockPfS1_iiiiS1_)
        .other          _Z11CudaComputeP8SubBlockPfS1_iiiiS1_,@"STO_CUDA_ENTRY STV_DEFAULT"
_Z11CudaComputeP8SubBlockPfS1_iiiiS1_:
.text._Z11CudaComputeP8SubBlockPfS1_iiiiS1_:
[----:B------:R-:W0:Y:S01]  /*0000*/  LDC R1, c[0x0][0x37c] ;  /* 0x0000df00ff017b82 */ /* 0x000e220000000800 */
[----:B------:R-:W1:Y:S01]  /*0010*/  S2R R22, SR_CTAID.X ;  /* 0x0000000000167919 */ /* 0x000e620000002500 */
[----:B------:R-:W1:Y:S02]  /*0020*/  LDCU UR4, c[0x0][0x398] ;  /* 0x00007300ff0477ac */ /* 0x000e640008000800 */
[----:B-1----:R-:W-:-:S13]  /*0030*/  ISETP.GE.U32.AND P0, PT, R22, UR4, PT ;  /* 0x0000000416007c0c */ /* 0x002fda000bf06070 */
[----:B------:R-:W-:Y:S05]  /*0040*/  @P0 EXIT ;  /* 0x000000000000094d */ /* 0x000fea0003800000 */
[----:B------:R-:W1:Y:S01]  /*0050*/  LDCU UR36, c[0x0][0x39c] ;  /* 0x00007380ff2477ac */ /* 0x000e620008000800 */
[----:B------:R-:W2:Y:S01]  /*0060*/  LDC.64 R18, c[0x0][0x380] ;  /* 0x0000e000ff127b82 */ /* 0x000ea20000000a00 */
[----:B------:R-:W-:-:S07]  /*0070*/  MOV R2, 0x0 ;  /* 0x0000000000027802 */ /* 0x000fce0000000f00 */
[----:B------:R3:W4:Y:S01]  /*0080*/  LDC.64 R6, c[0x4][R2] ;  /* 0x0100000002067b82 */ /* 0x0007220000000a00 */
[----:B-1----:R-:W-:-:S06]  /*0090*/  UIMAD.WIDE UR36, UR36, 0x4, URZ ;  /* 0x00000004242478a5 */ /* 0x002fcc000f8e02ff */
[----:B------:R-:W-:Y:S02]  /*00a0*/  IMAD.U32 R9, RZ, RZ, UR37 ;  /* 0x00000025ff097e24 */ /* 0x000fe4000f8e00ff */
[----:B------:R-:W-:Y:S02]  /*00b0*/  IMAD.U32 R5, RZ, RZ, UR37 ;  /* 0x00000025ff057e24 */ /* 0x000fe4000f8e00ff */
[----:B------:R-:W-:Y:S02]  /*00c0*/  IMAD.U32 R4, RZ, RZ, UR36 ;  /* 0x00000024ff047e24 */ /* 0x000fe4000f8e00ff */
[----:B------:R-:W-:Y:S02]  /*00d0*/  IMAD.U32 R8, RZ, RZ, UR36 ;  /* 0x00000024ff087e24 */ /* 0x000fe4000f8e00ff */
[----:B------:R-:W-:Y:S02]  /*00e0*/  IMAD.MOV.U32 R5, RZ, RZ, R9 ;  /* 0x000000ffff057224 */ /* 0x000fe400078e0009 */
[----:B--23--:R-:W-:-:S07]  /*00f0*/  IMAD.WIDE.U32 R18, R22, 0x30, R18 ;  /* 0x0000003016127825 */ /* 0x00cfce00078e0012 */
[----:B------:R-:W-:-:S07]  /*0100*/  LEPC R20, `(.L_x_7) ;  /* 0x000000001014794e */ /* 0x000fce0000000000 */
[----:B0---4-:R-:W-:Y:S05]  /*0110*/  CALL.ABS.NOINC R6 ;  /* 0x0000000006007343 */ /* 0x011fea0003c00000 */
.L_x_7:
[----:B------:R-:W0:Y:S01]  /*0120*/  LDC.64 R2, c[0x4][R2] ;  /* 0x0100000002027b82 */ /* 0x000e220000000a00 */
[----:B------:R-:W-:Y:S01]  /*0130*/  MOV R6, UR36 ;  /* 0x0000002400067c02 */ /* 0x000fe20008000f00 */
[----:B------:R-:W-:Y:S01]  /*0140*/  IMAD.U32 R9, RZ, RZ, UR37 ;  /* 0x00000025ff097e24 */ /* 0x000fe2000f8e00ff */
[----:B------:R-:W-:Y:S01]  /*0150*/  MOV R17, R5 ;  /* 0x0000000500117202 */ /* 0x000fe20000000f00 */
[----:B------:R-:W-:Y:S02]  /*0160*/  IMAD.MOV.U32 R16, RZ, RZ, R4 ;  /* 0x000000ffff107224 */ /* 0x000fe400078e0004 */
[----:B------:R-:W-:Y:S02]  /*0170*/  IMAD.U32 R7, RZ, RZ, UR37 ;  /* 0x00000025ff077e24 */ /* 0x000fe4000f8e00ff */
[----:B------:R-:W-:Y:S02]  /*0180*/  IMAD.U32 R8, RZ, RZ, UR36 ;  /* 0x00000024ff087e24 */ /* 0x000fe4000f8e00ff */
[----:B------:R-:W-:-:S02]  /*0190*/  IMAD.MOV.U32 R4, RZ, RZ, R6 ;  /* 0x000000ffff047224 */ /* 0x000fc400078e0006 */
[----:B------:R-:W-:-:S07]  /*01a0*/  IMAD.MOV.U32 R5, RZ, RZ, R9 ;  /* 0x000000ffff057224 */ /* 0x000fce00078e0009 */
[----:B------:R-:W-:-:S07]  /*01b0*/  LEPC R20, `(.L_x_8) ;  /* 0x000000001014794e */ /* 0x000fce0000000000 */
[----:B0-----:R-:W-:Y:S05]  /*01c0*/  CALL.ABS.NOINC R2 ;  /* 0x0000000002007343 */ /* 0x001fea0003c00000 */
.L_x_8:
[----:B------:R-:W0:Y:S08]  /*01d0*/  LDC R2, c[0x0][0x39c] ;  /* 0x0000e700ff027b82 */ /* 0x000e300000000800 */
[----:B------:R-:W1:Y:S01]  /*01e0*/  LDC.64 R14, c[0x0][0x358] ;  /* 0x0000d600ff0e7b82 */ /* 0x000e620000000a00 */
[----:B0-----:R-:W-:-:S13]  /*01f0*/  ISETP.GE.AND P0, PT, R2, 0x1, PT ;  /* 0x000000010200780c */ /* 0x001fda0003f06270 */
[----:B-1----:R-:W-:Y:S05]  /*0200*/  @!P0 BRA `(.L_x_9) ;  /* 0x0000000400f88947 */ /* 0x002fea0003800000 */
[C---:B------:R-:W-:Y:S01]  /*0210*/  ISETP.GE.U32.AND P0, PT, R2.reuse, 0x4, PT ;  /* 0x000000040200780c */ /* 0x040fe20003f06070 */
[----:B------:R-:W-:Y:S01]  /*0220*/  IMAD.MOV.U32 R6, RZ, RZ, RZ ;  /* 0x000000ffff067224 */ /* 0x000fe200078e00ff */
[----:B------:R-:W-:-:S04]  /*0230*/  LOP3.LUT R0, R2, 0x3, RZ, 0xc0, !PT ;  /* 0x0000000302007812 */ /* 0x000fc800078ec0ff */
[----:B------:R-:W-:-:S07]  /*0240*/  ISETP.NE.AND P1, PT, R0, RZ, PT ;  /* 0x000000ff0000720c */ /* 0x000fce0003f25270 */
[----:B------:R-:W-:Y:S06]  /*0250*/  @!P0 BRA `(.L_x_10) ;  /* 0x0000000400608947 */ /* 0x000fec0003800000 */
[----:B------:R-:W-:Y:S01]  /*0260*/  LOP3.LUT R6, R2, 0x7ffffffc, RZ, 0xc0, !PT ;  /* 0x7ffffffc02067812 */ /* 0x000fe200078ec0ff */
[----:B------:R-:W-:Y:S01]  /*0270*/  BSSY.RECONVERGENT B0, `(.L_x_10) ;  /* 0x0000056000007945 */ /* 0x000fe20003800200 */
[----:B------:R-:W-:Y:S02]  /*0280*/  IMAD.MOV.U32 R9, RZ, RZ, RZ ;  /* 0x000000ffff097224 */ /* 0x000fe400078e00ff */
[----:B------:R-:W-:Y:S02]  /*0290*/  IMAD.MOV.U32 R7, RZ, RZ, RZ ;  /* 0x000000ffff077224 */ /* 0x000fe400078e00ff */
[----:B------:R-:W-:-:S07]  /*02a0*/  IMAD.MOV R8, RZ, RZ, -R6 ;  /* 0x000000ffff087224 */ /* 0x000fce00078e0a06 */
.L_x_11:
[----:B------:R-:W-:Y:S02]  /*02b0*/  R2UR UR4, R14 ;  /* 0x000000000e0472ca */ /* 0x000fe400000e0000 */
[----:B------:R-:W-:-:S13]  /*02c0*/  R2UR UR5, R15 ;  /* 0x000000000f0572ca */ /* 0x000fda00000e0000 */
[----:B-1----:R-:W2:Y:S02]  /*02d0*/  LDG.E.64 R2, desc[UR4][R18.64] ;  /* 0x0000000412027981 */ /* 0x002ea4000c1e1b00 */
[----:B--2---:R-:W-:-:S04]  /*02e0*/  IADD3 R2, P0, PT, R2, R9, RZ ;  /* 0x0000000902027210 */ /* 0x004fc80007f1e0ff */
[----:B------:R-:W-:-:S05]  /*02f0*/  IADD3.X R3, PT, PT, R3, R7, RZ, P0, !PT ;  /* 0x0000000703037210 */ /* 0x000fca00007fe4ff */
[----:B------:R-:W2:Y:S01]  /*0300*/  LD.E R2, desc[UR4][R2.64] ;  /* 0x0000000402027980 */ /* 0x000ea2000c101900 */
[----:B------:R-:W2:Y:S02]  /*0310*/  LDCU UR4, c[0x0][0x3a4] ;  /* 0x00007480ff0477ac */ /* 0x000ea40008000800 */
[----:B--2---:R-:W-:-:S04]  /*0320*/  ISETP.GT.AND P0, PT, R2, UR4, PT ;  /* 0x0000000402007c0c */ /* 0x004fc8000bf04270 */
[----:B------:R-:W-:-:S13]  /*0330*/  ISETP.LT.OR P0, PT, R2, 0x1, P0 ;  /* 0x000000010200780c */ /* 0x000fda0000701670 */
[----:B------:R-:W0:Y:S01]  /*0340*/  @!P0 LDC.64 R10, c[0x0][0x388] ;  /* 0x0000e200ff0a8b82 */ /* 0x000e220000000a00 */
[----:B------:R-:W-:Y:S01]  /*0350*/  @!P0 R2UR UR6, R14 ;  /* 0x000000000e0682ca */ /* 0x000fe200000e0000 */
[----:B------:R-:W-:Y:S01]  /*0360*/  @!P0 VIADD R13, R2, 0xffffffff ;  /* 0xffffffff020d8836 */ /* 0x000fe20000000000 */
[----:B------:R-:W-:-:S03]  /*0370*/  @!P0 R2UR UR7, R15 ;  /* 0x000000000f0782ca */ /* 0x000fc600000e0000 */
[----:B0-----:R-:W-:-:S10]  /*0380*/  @!P0 IMAD.WIDE.U32 R10, R13, 0x4, R10 ;  /* 0x000000040d0a8825 */ /* 0x001fd400078e000a */
[----:B------:R-:W2:Y:S01]  /*0390*/  @!P0 LDG.E R21, desc[UR6][R10.64] ;  /* 0x000000060a158981 */ /* 0x000ea2000c1e1900 */
[C---:B------:R-:W-:Y:S02]  /*03a0*/  @P0 R2UR UR8, R14.reuse ;  /* 0x000000000e0802ca */ /* 0x040fe400000e0000 */
[C---:B------:R-:W-:Y:S02]  /*03b0*/  @P0 R2UR UR9, R15.reuse ;  /* 0x000000000f0902ca */ /* 0x040fe400000e0000 */
[----:B------:R-:W-:Y:S02]  /*03c0*/  R2UR UR10, R14 ;  /* 0x000000000e0a72ca */ /* 0x000fe400000e0000 */
[----:B------:R-:W-:Y:S02]  /*03d0*/  R2UR UR11, R15 ;  /* 0x000000000f0b72ca */ /* 0x000fe400000e0000 */
[----:B------:R-:W-:-:S05]  /*03e0*/  IADD3 R2, P2, PT, R9, R16, RZ ;  /* 0x0000001009027210 */ /* 0x000fca0007f5e0ff */
[----:B------:R-:W-:-:S05]  /*03f0*/  IMAD.X R3, R7, 0x1, R17, P2 ;  /* 0x0000000107037824 */ /* 0x000fca00010e0611 */
[----:B--2---:R0:W-:Y:S04]  /*0400*/  @!P0 ST.E desc[UR6][R2.64], R21 ;  /* 0x0000001502008985 */ /* 0x0041e8000c101906 */
[----:B------:R-:W-:Y:S04]  /*0410*/  @P0 ST.E desc[UR8][R2.64], RZ ;  /* 0x000000ff02000985 */ /* 0x000fe8000c101908 */
[----:B------:R-:W2:Y:S01]  /*0420*/  LDG.E.64 R12, desc[UR10][R18.64] ;  /* 0x0000000a120c7981 */ /* 0x000ea2000c1e1b00 */
[----:B------:R-:W-:Y:S02]  /*0430*/  R2UR UR6, R14 ;  /* 0x000000000e0672ca */ /* 0x000fe400000e0000 */
[----:B------:R-:W-:-:S02]  /*0440*/  R2UR UR7, R15 ;  /* 0x000000000f0772ca */ /* 0x000fc400000e0000 */
[----:B--2---:R-:W-:-:S05]  /*0450*/  IADD3 R12, P0, PT, R12, R9, RZ ;  /* 0x000000090c0c7210 */ /* 0x004fca0007f1e0ff */
[----:B------:R-:W-:-:S06]  /*0460*/  IMAD.X R13, R13, 0x1, R7, P0 ;  /* 0x000000010d0d7824 */ /* 0x000fcc00000e0607 */
[----:B------:R-:W2:Y:S02]  /*0470*/  LD.E R12, desc[UR6][R12.64+0x4] ;  /* 0x000004060c0c7980 */ /* 0x000ea4000c101900 */
[----:B--2---:R-:W-:-:S04]  /*0480*/  ISETP.GT.AND P0, PT, R12, UR4, PT ;  /* 0x000000040c007c0c */ /* 0x004fc8000bf04270 */
[----:B------:R-:W-:-:S13]  /*0490*/  ISETP.LT.OR P0, PT, R12, 0x1, P0 ;  /* 0x000000010c00780c */ /* 0x000fda0000701670 */
[----:B------:R-:W1:Y:S01]  /*04a0*/  @!P0 LDC.64 R10, c[0x0][0x388] ;  /* 0x0000e200ff0a8b82 */ /* 0x000e620000000a00 */
[----:B------:R-:W-:Y:S01]  /*04b0*/  @!P0 R2UR UR6, R14 ;  /* 0x000000000e0682ca */ /* 0x000fe200000e0000 */
[----:B0-----:R-:W-:Y:S01]  /*04c0*/  @!P0 VIADD R21, R12, 0xffffffff ;  /* 0xffffffff0c158836 */ /* 0x001fe20000000000 */
[----:B------:R-:W-:-:S03]  /*04d0*/  @!P0 R2UR UR7, R15 ;  /* 0x000000000f0782ca */ /* 0x000fc600000e0000 */
[----:B-1----:R-:W-:-:S10]  /*04e0*/  @!P0 IMAD.WIDE.U32 R10, R21, 0x4, R10 ;  /* 0x00000004150a8825 */ /* 0x002fd400078e000a */
[----:B------:R-:W2:Y:S01]  /*04f0*/  @!P0 LDG.E R21, desc[UR6][R10.64] ;  /* 0x000000060a158981 */ /* 0x000ea2000c1e1900 */
[----:B------:R-:W-:Y:S02]  /*0500*/  @P0 R2UR UR8, R14 ;  /* 0x000000000e0802ca */ /* 0x000fe400000e0000 */
[----:B------:R-:W-:Y:S01]  /*0510*/  @P0 R2UR UR9, R15 ;  /* 0x000000000f0902ca */ /* 0x000fe200000e0000 */
[----:B--2---:R0:W-:-:S12]  /*0520*/  @!P0 ST.E desc[UR6][R2.64+0x4], R21 ;  /* 0x0000041502008985 */ /* 0x0041d8000c101906 */
[----:B------:R-:W-:Y:S04]  /*0530*/  @P0 ST.E desc[UR8][R2.64+0x4], RZ ;  /* 0x000004ff02000985 */ /* 0x000fe8000c101908 */
[----:B------:R-:W2:Y:S01]  /*0540*/  LDG.E.64 R12, desc[UR10][R18.64] ;  /* 0x0000000a120c7981 */ /* 0x000ea2000c1e1b00 */
[----:B------:R-:W-:Y:S02]  /*0550*/  R2UR UR6, R14 ;  /* 0x000000000e0672ca */ /* 0x000fe400000e0000 */
[----:B------:R-:W-:Y:S02]  /*0560*/  R2UR UR7, R15 ;  /* 0x000000000f0772ca */ /* 0x000fe400000e0000 */
[----:B--2---:R-:W-:-:S05]  /*0570*/  IADD3 R12, P0, PT, R12, R9, RZ ;  /* 0x000000090c0c7210 */ /* 0x004fca0007f1e0ff */
[----:B------:R-:W-:-:S06]  /*0580*/  IMAD.X R13, R13, 0x1, R7, P0 ;  /* 0x000000010d0d7824 */ /* 0x000fcc00000e0607 */
[----:B------:R-:W2:Y:S02]  /*0590*/  LD.E R12, desc[UR6][R12.64+0x8] ;  /* 0x000008060c0c7980 */ /* 0x000ea4000c101900 */
[----:B--2---:R-:W-:-:S04]  /*05a0*/  ISETP.GT.AND P0, PT, R12, UR4, PT ;  /* 0x000000040c007c0c */ /* 0x004fc8000bf04270 */
[----:B------:R-:W-:-:S13]  /*05b0*/  ISETP.LT.OR P0, PT, R12, 0x1, P0 ;  /* 0x000000010c00780c */ /* 0x000fda0000701670 */
[----:B------:R-:W1:Y:S01]  /*05c0*/  @!P0 LDC.64 R10, c[0x0][0x388] ;  /* 0x0000e200ff0a8b82 */ /* 0x000e620000000a00 */
[----:B------:R-:W-:Y:S02]  /*05d0*/  @!P0 R2UR UR6, R14 ;  /* 0x000000000e0682ca */ /* 0x000fe400000e0000 */
[----:B------:R-:W-:Y:S02]  /*05e0*/  @!P0 R2UR UR7, R15 ;  /* 0x000000000f0782ca */ /* 0x000fe400000e0000 */
[----:B0-----:R-:W-:-:S05]  /*05f0*/  @!P0 IADD3 R21, PT, PT, R12, -0x1, RZ ;  /* 0xffffffff0c158810 */ /* 0x001fca0007ffe0ff */
[----:B-1----:R-:W-:-:S06]  /*0600*/  @!P0 IMAD.WIDE.U32 R10, R21, 0x4, R10 ;  /* 0x00000004150a8825 */ /* 0x002fcc00078e000a */
[----:B------:R-:W2:Y:S01]  /*0610*/  @!P0 LDG.E R21, desc[UR6][R10.64] ;  /* 0x000000060a158981 */ /* 0x000ea2000c1e1900 */
[----:B------:R-:W-:Y:S02]  /*0620*/  @P0 R2UR UR8, R14 ;  /* 0x000000000e0802ca */ /* 0x000fe400000e0000 */
[----:B------:R-:W-:Y:S01]  /*0630*/  @P0 R2UR UR9, R15 ;  /* 0x000000000f0902ca */ /* 0x000fe200000e0000 */
[----:B--2---:R0:W-:-:S12]  /*0640*/  @!P0 ST.E desc[UR6][R2.64+0x8], R21 ;  /* 0x0000081502008985 */ /* 0x0041d8000c101906 */
[----:B------:R1:W-:Y:S04]  /*0650*/  @P0 ST.E desc[UR8][R2.64+0x8], RZ ;  /* 0x000008ff02000985 */ /* 0x0003e8000c101908 */
        /* <DEDUP_REMOVED lines=8> */
[----:B------:R-:W2:Y:S01]  /*06e0*/  @!P0 LDC.64 R10, c[0x0][0x388] ;  /* 0x0000e200ff0a8b82 */ /* 0x000ea20000000a00 */
[----:B------:R-:W-:Y:S01]  /*06f0*/  @!P0 R2UR UR4, R14 ;  /* 0x000000000e0482ca */ /* 0x000fe200000e0000 */
[----:B0-----:R-:W-:Y:S01]  /*0700*/  @!P0 VIADD R21, R12, 0xffffffff ;  /* 0xffffffff0c158836 */ /* 0x001fe20000000000 */
[----:B------:R-:W-:-:S03]  /*0710*/  @!P0 R2UR UR5, R15 ;  /* 0x000000000f0582ca */ /* 0x000fc600000e0000 */
[----:B--2---:R-:W-:-:S10]  /*0720*/  @!P0 IMAD.WIDE.U32 R10, R21, 0x4, R10 ;  /* 0x00000004150a8825 */ /* 0x004fd400078e000a */
[----:B------:R-:W2:Y:S01]  /*0730*/  @!P0 LDG.E R11, desc[UR4][R10.64] ;  /* 0x000000040a0b8981 */ /* 0x000ea2000c1e1900 */
[----:B------:R-:W-:Y:S01]  /*0740*/  VIADD R8, R8, 0x4 ;  /* 0x0000000408087836 */ /* 0x000fe20000000000 */
[----:B------:R-:W-:Y:S02]  /*0750*/  @P0 R2UR UR6, R14 ;  /* 0x000000000e0602ca */ /* 0x000fe400000e0000 */
[----:B------:R-:W-:Y:S02]  /*0760*/  @P0 R2UR UR7, R15 ;  /* 0x000000000f0702ca */ /* 0x000fe400000e0000 */
[----:B------:R-:W-:Y:S01]  /*0770*/  ISETP.NE.AND P2, PT, R8, RZ, PT ;  /* 0x000000ff0800720c */ /* 0x000fe20003f45270 */
[----:B--2---:R1:W-:Y:S10]  /*0780*/  @!P0 ST.E desc[UR4][R2.64+0xc], R11 ;  /* 0x00000c0b02008985 */ /* 0x0043f4000c101904 */
[----:B------:R1:W-:Y:S01]  /*0790*/  @P0 ST.E desc[UR6][R2.64+0xc], RZ ;  /* 0x00000cff02000985 */ /* 0x0003e2000c101906 */
[----:B------:R-:W-:-:S05]  /*07a0*/  IADD3 R9, P0, PT, R9, 0x10, RZ ;  /* 0x0000001009097810 */ /* 0x000fca0007f1e0ff */
[----:B------:R-:W-:Y:S01]  /*07b0*/  IMAD.X R7, RZ, RZ, R7, P0 ;  /* 0x000000ffff077224 */ /* 0x000fe200000e0607 */
[----:B------:R-:W-:Y:S07]  /*07c0*/  @P2 BRA `(.L_x_11) ;  /* 0xfffffff800b82947 */ /* 0x000fee000383ffff */
[----:B------:R-:W-:Y:S05]  /*07d0*/  BSYNC.RECONVERGENT B0 ;  /* 0x0000000000007941 */ /* 0x000fea0003800200 */
.L_x_10:
[----:B------:R-:W-:Y:S04]  /*07e0*/  BSSY.RECONVERGENT B0, `(.L_x_9) ;  /* 0x0000020000007945 */ /* 0x000fe80003800200 */
[----:B------:R-:W-:Y:S05]  /*07f0*/  @!P1 BRA `(.L_x_12) ;  /* 0x0000000000789947 */ /* 0x000fea0003800000 */
[----:B------:R-:W-:-:S04]  /*0800*/  IMAD.WIDE.U32 R6, R6, 0x4, RZ ;  /* 0x0000000406067825 */ /* 0x000fc800078e00ff */
[----:B------:R-:W-:Y:S01]  /*0810*/  IMAD.MOV R0, RZ, RZ, -R0 ;  /* 0x000000ffff007224 */ /* 0x000fe200078e0a00 */
[----:B-1----:R-:W-:Y:S01]  /*0820*/  MOV R11, R6 ;  /* 0x00000006000b7202 */ /* 0x002fe20000000f00 */
[----:B------:R-:W-:-:S07]  /*0830*/  IMAD.MOV.U32 R13, RZ, RZ, R7 ;  /* 0x000000ffff0d7224 */ /* 0x000fce00078e0007 */
.L_x_13:
[----:B------:R-:W-:Y:S02]  /*0840*/  R2UR UR4, R14 ;  /* 0x000000000e0472ca */ /* 0x000fe400000e0000 */
[----:B------:R-:W-:-:S13]  /*0850*/  R2UR UR5, R15 ;  /* 0x000000000f0572ca */ /* 0x000fda00000e0000 */
[----:B0-----:R-:W2:Y:S02]  /*0860*/  LDG.E.64 R2, desc[UR4][R18.64] ;  /* 0x0000000412027981 */ /* 0x001ea4000c1e1b00 */
[----:B--2---:R-:W-:-:S05]  /*0870*/  IADD3 R6, P0, PT, R2, R11, RZ ;  /* 0x0000000b02067210 */ /* 0x004fca0007f1e0ff */
[----:B------:R-:W-:-:S05]  /*0880*/  IMAD.X R7, R3, 0x1, R13, P0 ;  /* 0x0000000103077824 */ /* 0x000fca00000e060d */
        /* <DEDUP_REMOVED lines=10> */
[----:B------:R-:W-:Y:S01]  /*0930*/  IADD3 R6, P1, PT, R11, R16, RZ ;  /* 0x000000100b067210 */ /* 0x000fe20007f3e0ff */
[----:B------:R-:W-:Y:S01]  /*0940*/  VIADD R0, R0, 0x1 ;  /* 0x0000000100007836 */ /* 0x000fe20000000000 */
[----:B------:R-:W-:Y:S02]  /*0950*/  @P0 R2UR UR6, R14 ;  /* 0x000000000e0602ca */ /* 0x000fe400000e0000 */
[----:B------:R-:W-:Y:S01]  /*0960*/  @P0 R2UR UR7, R15 ;  /* 0x000000000f0702ca */ /* 0x000fe200000e0000 */
[----:B------:R-:W-:Y:S01]  /*0970*/  IMAD.X R7, R13, 0x1, R17, P1 ;  /* 0x000000010d077824 */ /* 0x000fe200008e0611 */
[----:B------:R-:W-:-:S04]  /*0980*/  ISETP.NE.AND P1, PT, R0, RZ, PT ;  /* 0x000000ff0000720c */ /* 0x000fc80003f25270 */
[----:B--2---:R0:W-:Y:S07]  /*0990*/  @!P0 ST.E desc[UR4][R6.64], R3 ;  /* 0x0000000306008985 */ /* 0x0041ee000c101904 */
[----:B------:R0:W-:Y:S01]  /*09a0*/  @P0 ST.E desc[UR6][R6.64], RZ ;  /* 0x000000ff06000985 */ /* 0x0001e2000c101906 */
[----:B------:R-:W-:-:S04]  /*09b0*/  IADD3 R11, P0, PT, R11, 0x4, RZ ;  /* 0x000000040b0b7810 */ /* 0x000fc80007f1e0ff */
[----:B------:R-:W-:Y:S01]  /*09c0*/  IADD3.X R13, PT, PT, RZ, R13, RZ, P0, !PT ;  /* 0x0000000dff0d7210 */ /* 0x000fe200007fe4ff */
[----:B------:R-:W-:Y:S08]  /*09d0*/  @P1 BRA `(.L_x_13) ;  /* 0xfffffffc00981947 */ /* 0x000ff0000383ffff */
.L_x_12:
[----:B------:R-:W-:Y:S05]  /*09e0*/  BSYNC.RECONVERGENT B0 ;  /* 0x0000000000007941 */ /* 0x000fea0003800200 */
.L_x_9:
[----:B------:R-:W-:Y:S01]  /*09f0*/  R2UR UR4, R14 ;  /* 0x000000000e0472ca */ /* 0x000fe200000e0000 */
[----:B01----:R-:W0:Y:S01]  /*0a00*/  LDC R3, c[0x0][0x39c] ;  /* 0x0000e700ff037b82 */ /* 0x003e220000000800 */
[----:B------:R-:W-:-:S13]  /*0a10*/  R2UR UR5, R15 ;  /* 0x000000000f0572ca */ /* 0x000fda00000e0000 */
[----:B------:R-:W2:Y:S01]  /*0a20*/  LDG.E R0, desc[UR4][R18.64+0x10] ;  /* 0x0000100412007981 */ /* 0x000ea2000c1e1900 */
[----:B0-----:R-:W-:Y:S02]  /*0a30*/  ISETP.GE.AND P1, PT, R3, 0x1, PT ;  /* 0x000000010300780c */ /* 0x001fe40003f26270 */
[----:B--2---:R-:W-:-:S13]  /*0a40*/  ISETP.GE.AND P0, PT, R0, 0x1, PT ;  /* 0x000000010000780c */ /* 0x004fda0003f06270 */
[----:B------:R-:W-:Y:S05]  /*0a50*/  @!P0 BRA `(.L_x_14) ;  /* 0x0000000000708947 */ /* 0x000fea0003800000 */
[----:B------:R-:W-:Y:S01]  /*0a60*/  BSSY.RECONVERGENT B0, `(.L_x_14) ;  /* 0x000001b000007945 */ /* 0x000fe20003800200 */
[----:B------:R-:W-:-:S07]  /*0a70*/  IMAD.MOV.U32 R0, RZ, RZ, RZ ;  /* 0x000000ffff007224 */ /* 0x000fce00078e00ff */
.L_x_15:
[C---:B------:R-:W-:Y:S02]  /*0a80*/  R2UR UR4, R14.reuse ;  /* 0x000000000e0472ca */ /* 0x040fe400000e0000 */
[C---:B------:R-:W-:Y:S02]  /*0a90*/  R2UR UR5, R15.reuse ;  /* 0x000000000f0572ca */ /* 0x040fe400000e0000 */
[----:B------:R-:W-:Y:S02]  /*0aa0*/  R2UR UR6, R14 ;  /* 0x000000000e0672ca */ /* 0x000fe400000e0000 */
[----:B------:R-:W-:-:S09]  /*0ab0*/  R2UR UR7, R15 ;  /* 0x000000000f0772ca */ /* 0x000fd200000e0000 */
[----:B------:R-:W2:Y:S04]  /*0ac0*/  LDG.E.64 R6, desc[UR4][R18.64+0x20] ;  /* 0x0000200412067981 */ /* 0x000ea8000c1e1b00 */
[----:B------:R-:W3:Y:S01]  /*0ad0*/  LDG.E.64 R10, desc[UR6][R18.64+0x18] ;  /* 0x00001806120a7981 */ /* 0x000ee2000c1e1b00 */
[----:B------:R-:W-:Y:S02]  /*0ae0*/  R2UR UR8, R14 ;  /* 0x000000000e0872ca */ /* 0x000fe400000e0000 */
[----:B------:R-:W-:Y:S01]  /*0af0*/  R2UR UR9, R15 ;  /* 0x000000000f0972ca */ /* 0x000fe200000e0000 */
[C---:B--2---:R-:W-:Y:S02]  /*0b00*/  IMAD.WIDE.U32 R8, R0.reuse, 0x4, R6 ;  /* 0x0000000400087825 */ /* 0x044fe400078e0006 */
[----:B------:R-:W2:Y:S02]  /*0b10*/  LDG.E.64 R6, desc[UR4][R18.64+0x28] ;  /* 0x0000280412067981 */ /* 0x000ea4000c1e1b00 */
[----:B---3--:R-:W-:-:S02]  /*0b20*/  IMAD.WIDE.U32 R12, R0, 0x4, R10 ;  /* 0x00000004000c7825 */ /* 0x008fc400078e000a */
[----:B------:R-:W3:Y:S06]  /*0b30*/  LD.E R9, desc[UR6][R8.64] ;  /* 0x0000000608097980 */ /* 0x000eec000c101900 */
[----:B------:R-:W4:Y:S01]  /*0b40*/  LD.E R13, desc[UR8][R12.64] ;  /* 0x000000080c0d7980 */ /* 0x000f22000c101900 */
[----:B--2---:R-:W-:-:S04]  /*0b50*/  IMAD.WIDE.U32 R6, R0, 0x4, R6 ;  /* 0x0000000400067825 */ /* 0x004fc800078e0006 */
[----:B---3--:R-:W-:Y:S02]  /*0b60*/  IMAD.WIDE R10, R9, 0x4, R16 ;  /* 0x00000004090a7825 */ /* 0x008fe400078e0210 */
[----:B------:R-:W2:Y:S02]  /*0b70*/  LD.E R6, desc[UR4][R6.64] ;  /* 0x0000000406067980 */ /* 0x000ea4000c101900 */
[----:B----4-:R-:W-:Y:S02]  /*0b80*/  IMAD.WIDE R20, R13, 0x4, R4 ;  /* 0x000000040d147825 */ /* 0x010fe400078e0204 */
[----:B------:R-:W2:Y:S04]  /*0b90*/  LD.E R11, desc[UR6][R10.64+-0x4] ;  /* 0xfffffc060a0b7980 */ /* 0x000ea8000c101900 */
[----:B------:R-:W2:Y:S02]  /*0ba0*/  LD.E R9, desc[UR8][R20.64+-0x4] ;  /* 0xfffffc0814097980 */ /* 0x000ea4000c101900 */
[----:B--2---:R-:W-:-:S05]  /*0bb0*/  FFMA R9, R6, R11, R9 ;  /* 0x0000000b06097223 */ /* 0x004fca0000000009 */
[----:B------:R0:W-:Y:S04]  /*0bc0*/  ST.E desc[UR4][R20.64+-0x4], R9 ;  /* 0xfffffc0914007985 */ /* 0x0001e8000c101904 */
[----:B------:R-:W2:Y:S01]  /*0bd0*/  LDG.E R13, desc[UR6][R18.64+0x10] ;  /* 0x00001006120d7981 */ /* 0x000ea2000c1e1900 */
[----:B------:R-:W-:-:S05]  /*0be0*/  VIADD R0, R0, 0x1 ;  /* 0x0000000100007836 */ /* 0x000fca0000000000 */
[----:B--2---:R-:W-:-:S13]  /*0bf0*/  ISETP.GE.AND P0, PT, R0, R13, PT ;  /* 0x0000000d0000720c */ /* 0x004fda0003f06270 */
[----:B0-----:R-:W-:Y:S05]  /*0c00*/  @!P0 BRA `(.L_x_15) ;  /* 0xfffffffc009c8947 */ /* 0x001fea000383ffff */
[----:B------:R-:W-:Y:S05]  /*0c10*/  BSYNC.RECONVERGENT B0 ;  /* 0x0000000000007941 */ /* 0x000fea0003800200 */
.L_x_14:
[----:B------:R-:W-:Y:S05]  /*0c20*/  @!P1 EXIT ;  /* 0x000000000000994d */ /* 0x000fea0003800000 */
[C---:B------:R-:W-:Y:S01]  /*0c30*/  ISETP.GE.U32.AND P0, PT, R3.reuse, 0x10, PT ;  /* 0x000000100300780c */ /* 0x040fe20003f06070 */
[----:B------:R-:W-:Y:S01]  /*0c40*/  IMAD.MOV.U32 R7, RZ, RZ, RZ ;  /* 0x000000ffff077224 */ /* 0x000fe200078e00ff */
[----:B------:R-:W-:-:S04]  /*0c50*/  LOP3.LUT R2, R3, 0xf, RZ, 0xc0, !PT ;  /* 0x0000000f03027812 */ /* 0x000fc800078ec0ff */
[----:B------:R-:W-:-:S07]  /*0c60*/  ISETP.NE.AND P1, PT, R2, RZ, PT ;  /* 0x000000ff0200720c */ /* 0x000fce0003f25270 */
[----:B------:R-:W-:Y:S06]  /*0c70*/  @!P0 BRA `(.L_x_16) ;  /* 0x0000000400348947 */ /* 0x000fec0003800000 */
[----:B------:R-:W0:Y:S01]  /*0c80*/  LDC.64 R8, c[0x0][0x3a8] ;  /* 0x0000ea00ff087b82 */ /* 0x000e220000000a00 */
[----:B------:R-:W-:Y:S01]  /*0c90*/  BSSY.RECONVERGENT B0, `(.L_x_16) ;  /* 0x000004b000007945 */ /* 0x000fe20003800200 */
[----:B------:R-:W-:Y:S01]  /*0ca0*/  LOP3.LUT R7, R3, 0x7ffffff0, RZ, 0xc0, !PT ;  /* 0x7ffffff003077812 */ /* 0x000fe200078ec0ff */
[----:B------:R-:W-:-:S07]  /*0cb0*/  IMAD.MOV.U32 R0, RZ, RZ, RZ ;  /* 0x000000ffff007224 */ /* 0x000fce00078e00ff */
.L_x_17:
[----:B------:R-:W-:Y:S01]  /*0cc0*/  R2UR UR4, R14 ;  /* 0x000000000e0472ca */ /* 0x000fe200000e0000 */
[----:B------:R-:W-:Y:S01]  /*0cd0*/  IMAD.WIDE.U32 R10, R0, 0x4, R4 ;  /* 0x00000004000a7825 */ /* 0x000fe200078e0004 */
[----:B------:R-:W-:-:S13]  /*0ce0*/  R2UR UR5, R15 ;  /* 0x000000000f0572ca */ /* 0x000fda00000e0000 */
[----:B-1----:R-:W2:Y:S01]  /*0cf0*/  LD.E R21, desc[UR4][R10.64] ;  /* 0x000000040a157980 */ /* 0x002ea2000c101900 */
[----:B------:R-:W-:Y:S01]  /*0d00*/  R2UR UR6, R14 ;  /* 0x000000000e0672ca */ /* 0x000fe200000e0000 */
[----:B------:R-:W-:Y:S01]  /*0d10*/  IMAD R13, R22, R3, R0 ;  /* 0x00000003160d7224 */ /* 0x000fe200078e0200 */
[----:B------:R-:W-:-:S03]  /*0d20*/  R2UR UR7, R15 ;  /* 0x000000000f0772ca */ /* 0x000fc600000e0000 */
[C---:B0-----:R-:W-:Y:S01]  /*0d30*/  IMAD.WIDE.U32 R16, R13.reuse, 0x4, R8 ;  /* 0x000000040d107825 */ /* 0x041fe200078e0008 */
[----:B------:R-:W-:-:S04]  /*0d40*/  IADD3 R19, PT, PT, R13, 0x1, RZ ;  /* 0x000000010d137810 */ /* 0x000fc80007ffe0ff */
[----:B--2---:R0:W-:Y:S05]  /*0d50*/  STG.E desc[UR4][R16.64], R21 ;  /* 0x0000001510007986 */ /* 0x0041ea000c101904 */
[----:B------:R-:W2:Y:S01]  /*0d60*/  LD.E R23, desc[UR6][R10.64+0x4] ;  /* 0x000004060a177980 */ /* 0x000ea2000c101900 */
[----:B------:R-:W-:-:S04]  /*0d70*/  IMAD.WIDE.U32 R18, R19, 0x4, R8 ;  /* 0x0000000413127825 */ /* 0x000fc800078e0008 */
[----:B------:R-:W-:Y:S01]  /*0d80*/  VIADD R27, R13, 0x2 ;  /* 0x000000020d1b7836 */ /* 0x000fe20000000000 */
[----:B--2---:R1:W-:Y:S04]  /*0d90*/  STG.E desc[UR4][R18.64], R23 ;  /* 0x0000001712007986 */ /* 0x0043e8000c101904 */
[----:B------:R-:W2:Y:S01]  /*0da0*/  LD.E R25, desc[UR6][R10.64+0x8] ;  /* 0x000008060a197980 */ /* 0x000ea2000c101900 */
[----:B0-----:R-:W-:-:S04]  /*0db0*/  IMAD.WIDE.U32 R16, R27, 0x4, R8 ;  /* 0x000000041b107825 */ /* 0x001fc800078e0008 */
[----:B------:R-:W-:Y:S01]  /*0dc0*/  VIADD R27, R13, 0x3 ;  /* 0x000000030d1b7836 */ /* 0x000fe20000000000 */
[----:B--2---:R0:W-:Y:S04]  /*0dd0*/  STG.E desc[UR4][R16.64], R25 ;  /* 0x0000001910007986 */ /* 0x0041e8000c101904 */
[----:B------:R-:W2:Y:S01]  /*0de0*/  LD.E R21, desc[UR6][R10.64+0xc] ;  /* 0x00000c060a157980 */ /* 0x000ea2000c101900 */
[----:B-1----:R-:W-:-:S04]  /*0df0*/  IMAD.WIDE.U32 R18, R27, 0x4, R8 ;  /* 0x000000041b127825 */ /* 0x002fc800078e0008 */
[----:B------:R-:W-:Y:S01]  /*0e00*/  VIADD R27, R13, 0x4 ;  /* 0x000000040d1b7836 */ /* 0x000fe20000000000 */
[----:B--2---:R1:W-:Y:S04]  /*0e10*/  STG.E desc[UR4][R18.64], R21 ;  /* 0x0000001512007986 */ /* 0x0043e8000c101904 */
[----:B------:R-:W2:Y:S01]  /*0e20*/  LD.E R23, desc[UR6][R10.64+0x10] ;  /* 0x000010060a177980 */ /* 0x000ea2000c101900 */
[----:B0-----:R-:W-:-:S04]  /*0e30*/  IMAD.WIDE.U32 R16, R27, 0x4, R8 ;  /* 0x000000041b107825 */ /* 0x001fc800078e0008 */
[----:B------:R-:W-:Y:S01]  /*0e40*/  VIADD R27, R13, 0x5 ;  /* 0x000000050d1b7836 */ /* 0x000fe20000000000 */
[----:B--2---:R0:W-:Y:S04]  /*0e50*/  STG.E desc[UR4][R16.64], R23 ;  /* 0x0000001710007986 */ /* 0x0041e8000c101904 */
[----:B------:R-:W2:Y:S01]  /*0e60*/  LD.E R25, desc[UR6][R10.64+0x14] ;  /* 0x000014060a197980 */ /* 0x000ea2000c101900 */
[----:B-1----:R-:W-:Y:S01]  /*0e70*/  IMAD.WIDE.U32 R18, R27, 0x4, R8 ;  /* 0x000000041b127825 */ /* 0x002fe200078e0008 */
[----:B------:R-:W-:-:S04]  /*0e80*/  IADD3 R27, PT, PT, R13, 0x6, RZ ;  /* 0x000000060d1b7810 */ /* 0x000fc80007ffe0ff */
        /* <DEDUP_REMOVED lines=18> */
[----:B0-----:R-:W-:Y:S01]  /*0fb0*/  IMAD.WIDE.U32 R16, R27, 0x4, R8 ;  /* 0x000000041b107825 */ /* 0x001fe200078e0008 */
[----:B------:R-:W-:-:S04]  /*0fc0*/  IADD3 R27, PT, PT, R13, 0xb, RZ ;  /* 0x0000000b0d1b7810 */ /* 0x000fc80007ffe0ff */
        /* <DEDUP_REMOVED lines=16> */
[----:B------:R-:W-:Y:S01]  /*10d0*/  ISETP.NE.AND P0, PT, R0, R7, PT ;  /* 0x000000070000720c */ /* 0x000fe20003f05270 */
[----:B------:R-:W-:Y:S01]  /*10e0*/  VIADD R13, R13, 0xf ;  /* 0x0000000f0d0d7836 */ /* 0x000fe20000000000 */
[----:B--2---:R1:W-:Y:S04]  /*10f0*/  STG.E desc[UR4][R16.64], R25 ;  /* 0x0000001910007986 */ /* 0x0043e8000c101904 */
[----:B------:R-:W2:Y:S01]  /*1100*/  LD.E R21, desc[UR6][R10.64+0x3c] ;  /* 0x00003c060a157980 */ /* 0x000ea2000c101900 */
[----:B------:R-:W-:-:S05]  /*1110*/  IMAD.WIDE.U32 R12, R13, 0x4, R8 ;  /* 0x000000040d0c7825 */ /* 0x000fca00078e0008 */
[----:B--2---:R1:W-:Y:S01]  /*1120*/  STG.E desc[UR4][R12.64], R21 ;  /* 0x000000150c007986 */ /* 0x0043e2000c101904 */
[----:B------:R-:W-:Y:S05]  /*1130*/  @P0 BRA `(.L_x_17) ;  /* 0xfffffff800e00947 */ /* 0x000fea000383ffff */
[----:B------:R-:W-:Y:S05]  /*1140*/  BSYNC.RECONVERGENT B0 ;  /* 0x0000000000007941 */ /* 0x000fea0003800200 */
.L_x_16:
[----:B------:R-:W-:Y:S05]  /*1150*/  @!P1 EXIT ;  /* 0x000000000000994d */ /* 0x000fea0003800000 */
[----:B------:R-:W-:Y:S02]  /*1160*/  ISETP.GE.U32.AND P0, PT, R2, 0x8, PT ;  /* 0x000000080200780c */ /* 0x000fe40003f06070 */
[----:B------:R-:W-:-:S04]  /*1170*/  LOP3.LUT R6, R3, 0x7, RZ, 0xc0, !PT ;  /* 0x0000000703067812 */ /* 0x000fc800078ec0ff */
[----:B------:R-:W-:-:S07]  /*1180*/  ISETP.NE.AND P1, PT, R6, RZ, PT ;  /* 0x000000ff0600720c */ /* 0x000fce0003f25270 */
[----:B------:R-:W-:Y:S06]  /*1190*/  @!P0 BRA `(.L_x_18) ;  /* 0x00000000009c8947 */ /* 0x000fec0003800000 */
[----:B------:R-:W-:Y:S01]  /*11a0*/  R2UR UR4, R14 ;  /* 0x000000000e0472ca */ /* 0x000fe200000e0000 */
[----:B------:R-:W-:Y:S01]  /*11b0*/  IMAD.WIDE.U32 R10, R7, 0x4, R4 ;  /* 0x00000004070a7825 */ /* 0x000fe200078e0004 */
[----:B------:R-:W-:Y:S01]  /*11c0*/  R2UR UR5, R15 ;  /* 0x000000000f0572ca */ /* 0x000fe200000e0000 */
[----:B------:R-:W0:-:S12]  /*11d0*/  LDC.64 R8, c[0x0][0x3a8] ;  /* 0x0000ea00ff087b82 */ /* 0x000e180000000a00 */
[----:B-1----:R-:W2:Y:S01]  /*11e0*/  LD.E R21, desc[UR4][R10.64] ;  /* 0x000000040a157980 */ /* 0x002ea2000c101900 */
[----:B------:R-:W-:Y:S01]  /*11f0*/  R2UR UR6, R14 ;  /* 0x000000000e0672ca */ /* 0x000fe200000e0000 */
[----:B------:R-:W-:Y:S01]  /*1200*/  IMAD R13, R22, R3, R7 ;  /* 0x00000003160d7224 */ /* 0x000fe200078e0207 */
[----:B------:R-:W-:-:S03]  /*1210*/  R2UR UR7, R15 ;  /* 0x000000000f0772ca */ /* 0x000fc600000e0000 */
[----:B0-----:R-:W-:-:S05]  /*1220*/  IMAD.WIDE.U32 R16, R13, 0x4, R8 ;  /* 0x000000040d107825 */ /* 0x001fca00078e0008 */
[----:B--2---:R0:W-:Y:S05]  /*1230*/  STG.E desc[UR4][R16.64], R21 ;  /* 0x0000001510007986 */ /* 0x0041ea000c101904 */
[----:B------:R-:W2:Y:S01]  /*1240*/  LD.E R23, desc[UR6][R10.64+0x4] ;  /* 0x000004060a177980 */ /* 0x000ea2000c101900 */
[----:B------:R-:W-:-:S04]  /*1250*/  VIADD R19, R13, 0x1 ;  /* 0x000000010d137836 */ /* 0x000fc80000000000 */
[----:B------:R-:W-:-:S05]  /*1260*/  IMAD.WIDE.U32 R18, R19, 0x4, R8 ;  /* 0x0000000413127825 */ /* 0x000fca00078e0008 */
[----:B--2---:R1:W-:Y:S04]  /*1270*/  STG.E desc[UR4][R18.64], R23 ;  /* 0x0000001712007986 */ /* 0x0043e8000c101904 */
[----:B------:R-:W2:Y:S01]  /*1280*/  LD.E R25, desc[UR6][R10.64+0x8] ;  /* 0x000008060a197980 */ /* 0x000ea2000c101900 */
[----:B------:R-:W-:-:S04]  /*1290*/  VIADD R27, R13, 0x2 ;  /* 0x000000020d1b7836 */ /* 0x000fc80000000000 */
[----:B0-----:R-:W-:-:S05]  /*12a0*/  IMAD.WIDE.U32 R16, R27, 0x4, R8 ;  /* 0x000000041b107825 */ /* 0x001fca00078e0008 */
[----:B--2---:R0:W-:Y:S04]  /*12b0*/  STG.E desc[UR4][R16.64], R25 ;  /* 0x0000001910007986 */ /* 0x0041e8000c101904 */
[----:B------:R-:W2:Y:S01]  /*12c0*/  LD.E R21, desc[UR6][R10.64+0xc] ;  /* 0x00000c060a157980 */ /* 0x000ea2000c101900 */
[----:B------:R-:W-:-:S04]  /*12d0*/  VIADD R27, R13, 0x3 ;  /* 0x000000030d1b7836 */ /* 0x000fc80000000000 */
[----:B-1----:R-:W-:-:S05]  /*12e0*/  IMAD.WIDE.U32 R18, R27, 0x4, R8 ;  /* 0x000000041b127825 */ /* 0x002fca00078e0008 */
[----:B--2---:R1:W-:Y:S04]  /*12f0*/  STG.E desc[UR4][R18.64], R21 ;  /* 0x0000001512007986 */ /* 0x0043e8000c101904 */
[----:B------:R-:W2:Y:S01]  /*1300*/  LD.E R23, desc[UR6][R10.64+0x10] ;  /* 0x000010060a177980 */ /* 0x000ea2000c101900 */
[----:B------:R-:W-:-:S04]  /*1310*/  VIADD R27, R13, 0x4 ;  /* 0x000000040d1b7836 */ /* 0x000fc80000000000 */
[----:B0-----:R-:W-:Y:S01]  /*1320*/  IMAD.WIDE.U32 R16, R27, 0x4, R8 ;  /* 0x000000041b107825 */ /* 0x001fe200078e0008 */
[----:B------:R-:W-:-:S04]  /*1330*/  IADD3 R27, PT, PT, R13, 0x5, RZ ;  /* 0x000000050d1b7810 */ /* 0x000fc80007ffe0ff */
[----:B--2---:R0:W-:Y:S04]  /*1340*/  STG.E desc[UR4][R16.64], R23 ;  /* 0x0000001710007986 */ /* 0x0041e8000c101904 */
[----:B------:R-:W2:Y:S01]  /*1350*/  LD.E R25, desc[UR6][R10.64+0x14] ;  /* 0x000014060a197980 */ /* 0x000ea2000c101900 */
[----:B-1----:R-:W-:-:S04]  /*1360*/  IMAD.WIDE.U32 R18, R27, 0x4, R8 ;  /* 0x000000041b127825 */ /* 0x002fc800078e0008 */
[----:B------:R-:W-:Y:S01]  /*1370*/  VIADD R27, R13, 0x6 ;  /* 0x000000060d1b7836 */ /* 0x000fe20000000000 */
[----:B--2---:R2:W-:Y:S04]  /*1380*/  STG.E desc[UR4][R18.64], R25 ;  /* 0x0000001912007986 */ /* 0x0045e8000c101904 */
[----:B------:R-:W3:Y:S01]  /*1390*/  LD.E R21, desc[UR6][R10.64+0x18] ;  /* 0x000018060a157980 */ /* 0x000ee2000c101900 */
[----:B0-----:R-:W-:-:S04]  /*13a0*/  IMAD.WIDE.U32 R16, R27, 0x4, R8 ;  /* 0x000000041b107825 */ /* 0x001fc800078e0008 */
[----:B------:R-:W-:Y:S01]  /*13b0*/  VIADD R13, R13, 0x7 ;  /* 0x000000070d0d7836 */ /* 0x000fe20000000000 */
[----:B---3--:R2:W-:Y:S04]  /*13c0*/  STG.E desc[UR4][R16.64], R21 ;  /* 0x0000001510007986 */ /* 0x0085e8000c101904 */
[----:B------:R-:W3:Y:S01]  /*13d0*/  LD.E R23, desc[UR6][R10.64+0x1c] ;  /* 0x00001c060a177980 */ /* 0x000ee2000c101900 */
[----:B------:R-:W-:-:S04]  /*13e0*/  IMAD.WIDE.U32 R8, R13, 0x4, R8 ;  /* 0x000000040d087825 */ /* 0x000fc800078e0008 */
[----:B------:R-:W-:Y:S01]  /*13f0*/  VIADD R7, R7, 0x8 ;  /* 0x0000000807077836 */ /* 0x000fe20000000000 */
[----:B---3--:R2:W-:Y:S06]  /*1400*/  STG.E desc[UR4][R8.64], R23 ;  /* 0x0000001708007986 */ /* 0x0085ec000c101904 */
.L_x_18:
        /* <DEDUP_REMOVED lines=8> */
[----:B--2---:R-:W0:-:S12]  /*1490*/  LDC.64 R8, c[0x0][0x3a8] ;  /* 0x0000ea00ff087b82 */ /* 0x004e180000000a00 */
        /* <DEDUP_REMOVED lines=8> */
[----:B------:R-:W-:Y:S01]  /*1520*/  IMAD.WIDE.U32 R16, R17, 0x4, R8 ;  /* 0x0000000411107825 */ /* 0x000fe200078e0008 */
[----:B------:R-:W-:-:S04]  /*1530*/  IADD3 R27, PT, PT, R25, 0x2, RZ ;  /* 0x00000002191b7810 */ /* 0x000fc80007ffe0ff */
[----:B--2---:R3:W-:Y:S04]  /*1540*/  STG.E desc[UR4][R16.64], R21 ;  /* 0x0000001510007986 */ /* 0x0047e8000c101904 */
[----:B------:R-:W2:Y:S01]  /*1550*/  LD.E R23, desc[UR6][R10.64+0x8] ;  /* 0x000008060a177980 */ /* 0x000ea2000c101900 */
[----:B0-----:R-:W-:-:S04]  /*1560*/  IMAD.WIDE.U32 R12, R27, 0x4, R8 ;  /* 0x000000041b0c7825 */ /* 0x001fc800078e0008 */
[----:B------:R-:W-:Y:S01]  /*1570*/  VIADD R25, R25, 0x3 ;  /* 0x0000000319197836 */ /* 0x000fe20000000000 */
[----:B--2---:R3:W-:Y:S04]  /*1580*/  STG.E desc[UR4][R12.64], R23 ;  /* 0x000000170c007986 */ /* 0x0047e8000c101904 */
[----:B------:R-:W2:Y:S01]  /*1590*/  LD.E R19, desc[UR6][R10.64+0xc] ;  /* 0x00000c060a137980 */ /* 0x000ea2000c101900 */
[----:B------:R-:W-:-:S04]  /*15a0*/  IMAD.WIDE.U32 R8, R25, 0x4, R8 ;  /* 0x0000000419087825 */ /* 0x000fc800078e0008 */
[----:B------:R-:W-:Y:S01]  /*15b0*/  VIADD R7, R7, 0x4 ;  /* 0x0000000407077836 */ /* 0x000fe20000000000 */
[----:B--2---:R3:W-:Y:S06]  /*15c0*/  STG.E desc[UR4][R8.64], R19 ;  /* 0x0000001308007986 */ /* 0x0047ec000c101904 */
.L_x_19:
[----:B------:R-:W-:Y:S05]  /*15d0*/  @!P1 EXIT ;  /* 0x000000000000994d */ /* 0x000fea0003800000 */
[----:B--23--:R-:W0:Y:S01]  /*15e0*/  LDC.64 R8, c[0x0][0x3a8] ;  /* 0x0000ea00ff087b82 */ /* 0x00ce220000000a00 */
[----:B------:R-:W-:-:S04]  /*15f0*/  IMAD.WIDE.U32 R4, R7, 0x4, R4 ;  /* 0x0000000407047825 */ /* 0x000fc800078e0004 */
[----:B------:R-:W-:Y:S02]  /*1600*/  IMAD R7, R22, R3, R7 ;  /* 0x0000000316077224 */ /* 0x000fe400078e0207 */
[----:B------:R-:W-:Y:S02]  /*1610*/  IMAD.MOV.U32 R11, RZ, RZ, R5 ;  /* 0x000000ffff0b7224 */ /* 0x000fe400078e0005 */
[----:B------:R-:W-:-:S07]  /*1620*/  IMAD.MOV R0, RZ, RZ, -R0 ;  /* 0x000000ffff007224 */ /* 0x000fce00078e0a00 */
.L_x_20:
[----:B------:R-:W-:Y:S02]  /*1630*/  R2UR UR4, R14 ;  /* 0x000000000e0472ca */ /* 0x000fe400000e0000 */
[----:B------:R-:W-:Y:S02]  /*1640*/  R2UR UR5, R15 ;  /* 0x000000000f0572ca */ /* 0x000fe400000e0000 */
[----:B--2---:R-:W-:-:S11]  /*1650*/  MOV R5, R11 ;  /* 0x0000000b00057202 */ /* 0x004fd60000000f00 */
[----:B------:R2:W3:Y:S01]  /*1660*/  LD.E R5, desc[UR4][R4.64] ;  /* 0x0000000404057980 */ /* 0x0004e2000c101900 */
[----:B------:R-:W-:Y:S02]  /*1670*/  VIADD R0, R0, 0x1 ;  /* 0x0000000100007836 */ /* 0x000fe40000000000 */
[----:B0-----:R-:W-:-:S03]  /*1680*/  IMAD.WIDE.U32 R2, R7, 0x4, R8 ;  /* 0x0000000407027825 */ /* 0x001fc600078e0008 */
[----:B------:R-:W-:Y:S01]  /*1690*/  ISETP.NE.AND P0, PT, R0, RZ, PT ;  /* 0x000000ff0000720c */ /* 0x000fe20003f05270 */
[----:B------:R-:W-:Y:S01]  /*16a0*/  VIADD R7, R7, 0x1 ;  /* 0x0000000107077836 */ /* 0x000fe20000000000 */
[----:B--2---:R-:W-:-:S05]  /*16b0*/  IADD3 R4, P1, PT, R4, 0x4, RZ ;  /* 0x0000000404047810 */ /* 0x004fca0007f3e0ff */
[----:B------:R-:W-:Y:S01]  /*16c0*/  IMAD.X R11, RZ, RZ, R11, P1 ;  /* 0x000000ffff0b7224 */ /* 0x000fe200008e060b */
[----:B---3--:R2:W-:Y:S05]  /*16d0*/  STG.E desc[UR4][R2.64], R5 ;  /* 0x0000000502007986 */ /* 0x0085ea000c101904 */
[----:B------:R-:W-:Y:S05]  /*16e0*/  @P0 BRA `(.L_x_20) ;  /* 0xfffffffc00d00947 */ /* 0x000fea000383ffff */
[----:B------:R-:W-:Y:S05]  /*16f0*/  EXIT ;  /* 0x000000000000794d */ /* 0x000fea0003800000 */
.L_x_21:
        /* <DEDUP_REMOVED lines=16> */
.L_x_23:


//--------------------- .nv.shared.reserved.0     --------------------------
	.section	.nv.shared.reserved.0,"aw",@nobits
	.weak		__nv_reservedSMEM_offset_0_alias
	.size		__nv_reservedSMEM_offset_0_alias, 0, 64
	.other		__nv_reservedSMEM_offset_0_alias,@"STO_CUDA_RESERVED_SHARED STV_DEFAULT"
__nv_reservedSMEM_offset_0_alias:
	.zero		0
	.zero		64


//--------------------- .nv.constant0._Z16CudaMergeResultsP8SubBlockPfS1_iiiiS1_ --------------------------
	.section	.nv.constant0._Z16CudaMergeResultsP8SubBlockPfS1_iiiiS1_,"a",@progbits
	.sectionflags	@""
	.align	4
.nv.constant0._Z16CudaMergeResultsP8SubBlockPfS1_iiiiS1_:
	.zero		944


//--------------------- .nv.constant0._Z11CudaComputeP8SubBlockPfS1_iiiiS1_ --------------------------
	.section	.nv.constant0._Z11CudaComputeP8SubBlockPfS1_iiiiS1_,"a",@progbits
	.sectionflags	@""
	.align	4
.nv.constant0._Z11CudaComputeP8SubBlockPfS1_iiiiS1_:
	.zero		944


//--------------------- SYMBOLS --------------------------

	.type		.nv.reservedSmem.offset0,@object
	.size		.nv.reservedSmem.offset0,0x4
	.type		malloc,@function
